//
// Generated by NVIDIA NVVM Compiler
//
// Compiler Build ID: CL-36424714
// Cuda compilation tools, release 13.0, V13.0.88
// Based on NVVM 20.0.0
//

.version 9.0
.target sm_100
.address_size 64

	// .globl	_Z15grid_kernel_optPKddjjjjjjjjjjPdPmPymm
.const .align 8 .b8 d_a_const[960];
// _ZZ15grid_kernel_optPKddjjjjjjjjjjPdPmPymmE3s_b has been demoted

.visible .entry _Z15grid_kernel_optPKddjjjjjjjjjjPdPmPymm(
	.param .u64 .ptr .align 1 _Z15grid_kernel_optPKddjjjjjjjjjjPdPmPymm_param_0,
	.param .f64 _Z15grid_kernel_optPKddjjjjjjjjjjPdPmPymm_param_1,
	.param .u32 _Z15grid_kernel_optPKddjjjjjjjjjjPdPmPymm_param_2,
	.param .u32 _Z15grid_kernel_optPKddjjjjjjjjjjPdPmPymm_param_3,
	.param .u32 _Z15grid_kernel_optPKddjjjjjjjjjjPdPmPymm_param_4,
	.param .u32 _Z15grid_kernel_optPKddjjjjjjjjjjPdPmPymm_param_5,
	.param .u32 _Z15grid_kernel_optPKddjjjjjjjjjjPdPmPymm_param_6,
	.param .u32 _Z15grid_kernel_optPKddjjjjjjjjjjPdPmPymm_param_7,
	.param .u32 _Z15grid_kernel_optPKddjjjjjjjjjjPdPmPymm_param_8,
	.param .u32 _Z15grid_kernel_optPKddjjjjjjjjjjPdPmPymm_param_9,
	.param .u32 _Z15grid_kernel_optPKddjjjjjjjjjjPdPmPymm_param_10,
	.param .u32 _Z15grid_kernel_optPKddjjjjjjjjjjPdPmPymm_param_11,
	.param .u64 .ptr .align 1 _Z15grid_kernel_optPKddjjjjjjjjjjPdPmPymm_param_12,
	.param .u64 .ptr .align 1 _Z15grid_kernel_optPKddjjjjjjjjjjPdPmPymm_param_13,
	.param .u64 .ptr .align 1 _Z15grid_kernel_optPKddjjjjjjjjjjPdPmPymm_param_14,
	.param .u64 _Z15grid_kernel_optPKddjjjjjjjjjjPdPmPymm_param_15,
	.param .u64 _Z15grid_kernel_optPKddjjjjjjjjjjPdPmPymm_param_16
)
{
	.reg .pred 	%p<22>;
	.reg .b32 	%r<71>;
	.reg .b64 	%rd<122>;
	.reg .b64 	%fd<293>;
	// demoted variable
	.shared .align 8 .b8 _ZZ15grid_kernel_optPKddjjjjjjjjjjPdPmPymmE3s_b[240];
	ld.param.u64 	%rd66, [_Z15grid_kernel_optPKddjjjjjjjjjjPdPmPymm_param_0];
	ld.param.f64 	%fd11, [_Z15grid_kernel_optPKddjjjjjjjjjjPdPmPymm_param_1];
	ld.param.u32 	%r10, [_Z15grid_kernel_optPKddjjjjjjjjjjPdPmPymm_param_3];
	ld.param.u32 	%r11, [_Z15grid_kernel_optPKddjjjjjjjjjjPdPmPymm_param_4];
	ld.param.u32 	%r12, [_Z15grid_kernel_optPKddjjjjjjjjjjPdPmPymm_param_5];
	ld.param.u32 	%r13, [_Z15grid_kernel_optPKddjjjjjjjjjjPdPmPymm_param_6];
	ld.param.u32 	%r14, [_Z15grid_kernel_optPKddjjjjjjjjjjPdPmPymm_param_7];
	ld.param.u32 	%r15, [_Z15grid_kernel_optPKddjjjjjjjjjjPdPmPymm_param_8];
	ld.param.u32 	%r16, [_Z15grid_kernel_optPKddjjjjjjjjjjPdPmPymm_param_9];
	ld.param.u32 	%r17, [_Z15grid_kernel_optPKddjjjjjjjjjjPdPmPymm_param_10];
	ld.param.u32 	%r18, [_Z15grid_kernel_optPKddjjjjjjjjjjPdPmPymm_param_11];
	ld.param.u64 	%rd69, [_Z15grid_kernel_optPKddjjjjjjjjjjPdPmPymm_param_14];
	ld.param.u64 	%rd70, [_Z15grid_kernel_optPKddjjjjjjjjjjPdPmPymm_param_15];
	ld.param.u64 	%rd71, [_Z15grid_kernel_optPKddjjjjjjjjjjPdPmPymm_param_16];
	mov.u32 	%r1, %tid.x;
	setp.gt.u32 	%p1, %r1, 29;
	@%p1 bra 	$L__BB0_2;
	cvta.to.global.u64 	%rd72, %rd66;
	mul.wide.u32 	%rd73, %r1, 8;
	add.s64 	%rd74, %rd72, %rd73;
	ld.global.f64 	%fd12, [%rd74];
	shl.b32 	%r19, %r1, 3;
	mov.u32 	%r20, _ZZ15grid_kernel_optPKddjjjjjjjjjjPdPmPymmE3s_b;
	add.s32 	%r21, %r20, %r19;
	st.shared.f64 	[%r21], %fd12;
$L__BB0_2:
	bar.sync 	0;
	mov.u32 	%r22, %ctaid.x;
	mov.u32 	%r23, %ntid.x;
	mul.wide.u32 	%rd75, %r22, %r23;
	cvt.u64.u32 	%rd76, %r1;
	add.s64 	%rd1, %rd75, %rd76;
	setp.ge.u64 	%p2, %rd1, %rd71;
	@%p2 bra 	$L__BB0_41;
	add.s64 	%rd2, %rd70, %rd1;
	cvt.u64.u32 	%rd3, %r18;
	and.b64  	%rd77, %rd2, -4294967296;
	setp.ne.s64 	%p3, %rd77, 0;
	@%p3 bra 	$L__BB0_5;
	cvt.u32.u64 	%r24, %rd3;
	cvt.u32.u64 	%r25, %rd2;
	div.u32 	%r26, %r25, %r24;
	mul.lo.s32 	%r27, %r26, %r24;
	sub.s32 	%r28, %r25, %r27;
	cvt.u64.u32 	%rd104, %r26;
	cvt.u64.u32 	%rd105, %r28;
	bra.uni 	$L__BB0_6;
$L__BB0_5:
	div.u64 	%rd104, %rd2, %rd3;
	mul.lo.s64 	%rd78, %rd104, %rd3;
	sub.s64 	%rd105, %rd2, %rd78;
$L__BB0_6:
	cvt.u32.u64 	%r2, %rd105;
	cvt.u64.u32 	%rd10, %r17;
	and.b64  	%rd79, %rd104, -4294967296;
	setp.ne.s64 	%p4, %rd79, 0;
	@%p4 bra 	$L__BB0_8;
	cvt.u32.u64 	%r29, %rd10;
	cvt.u32.u64 	%r30, %rd104;
	div.u32 	%r31, %r30, %r29;
	mul.lo.s32 	%r32, %r31, %r29;
	sub.s32 	%r33, %r30, %r32;
	cvt.u64.u32 	%rd106, %r31;
	cvt.u64.u32 	%rd107, %r33;
	bra.uni 	$L__BB0_9;
$L__BB0_8:
	div.u64 	%rd106, %rd104, %rd10;
	mul.lo.s64 	%rd80, %rd106, %rd10;
	sub.s64 	%rd107, %rd104, %rd80;
$L__BB0_9:
	cvt.u32.u64 	%r3, %rd107;
	cvt.u64.u32 	%rd17, %r16;
	and.b64  	%rd81, %rd106, -4294967296;
	setp.ne.s64 	%p5, %rd81, 0;
	@%p5 bra 	$L__BB0_11;
	cvt.u32.u64 	%r34, %rd17;
	cvt.u32.u64 	%r35, %rd106;
	div.u32 	%r36, %r35, %r34;
	mul.lo.s32 	%r37, %r36, %r34;
	sub.s32 	%r38, %r35, %r37;
	cvt.u64.u32 	%rd108, %r36;
	cvt.u64.u32 	%rd109, %r38;
	bra.uni 	$L__BB0_12;
$L__BB0_11:
	div.u64 	%rd108, %rd106, %rd17;
	mul.lo.s64 	%rd82, %rd108, %rd17;
	sub.s64 	%rd109, %rd106, %rd82;
$L__BB0_12:
	cvt.u32.u64 	%r4, %rd109;
	cvt.u64.u32 	%rd24, %r15;
	and.b64  	%rd83, %rd108, -4294967296;
	setp.ne.s64 	%p6, %rd83, 0;
	@%p6 bra 	$L__BB0_14;
	cvt.u32.u64 	%r39, %rd24;
	cvt.u32.u64 	%r40, %rd108;
	div.u32 	%r41, %r40, %r39;
	mul.lo.s32 	%r42, %r41, %r39;
	sub.s32 	%r43, %r40, %r42;
	cvt.u64.u32 	%rd110, %r41;
	cvt.u64.u32 	%rd111, %r43;
	bra.uni 	$L__BB0_15;
$L__BB0_14:
	div.u64 	%rd110, %rd108, %rd24;
	mul.lo.s64 	%rd84, %rd110, %rd24;
	sub.s64 	%rd111, %rd108, %rd84;
$L__BB0_15:
	cvt.u32.u64 	%r5, %rd111;
	cvt.u64.u32 	%rd31, %r14;
	and.b64  	%rd85, %rd110, -4294967296;
	setp.ne.s64 	%p7, %rd85, 0;
	@%p7 bra 	$L__BB0_17;
	cvt.u32.u64 	%r44, %rd31;
	cvt.u32.u64 	%r45, %rd110;
	div.u32 	%r46, %r45, %r44;
	mul.lo.s32 	%r47, %r46, %r44;
	sub.s32 	%r48, %r45, %r47;
	cvt.u64.u32 	%rd112, %r46;
	cvt.u64.u32 	%rd113, %r48;
	bra.uni 	$L__BB0_18;
$L__BB0_17:
	div.u64 	%rd112, %rd110, %rd31;
	mul.lo.s64 	%rd86, %rd112, %rd31;
	sub.s64 	%rd113, %rd110, %rd86;
$L__BB0_18:
	cvt.u32.u64 	%r6, %rd113;
	cvt.u64.u32 	%rd38, %r13;
	and.b64  	%rd87, %rd112, -4294967296;
	setp.ne.s64 	%p8, %rd87, 0;
	@%p8 bra 	$L__BB0_20;
	cvt.u32.u64 	%r49, %rd38;
	cvt.u32.u64 	%r50, %rd112;
	div.u32 	%r51, %r50, %r49;
	mul.lo.s32 	%r52, %r51, %r49;
	sub.s32 	%r53, %r50, %r52;
	cvt.u64.u32 	%rd114, %r51;
	cvt.u64.u32 	%rd115, %r53;
	bra.uni 	$L__BB0_21;
$L__BB0_20:
	div.u64 	%rd114, %rd112, %rd38;
	mul.lo.s64 	%rd88, %rd114, %rd38;
	sub.s64 	%rd115, %rd112, %rd88;
$L__BB0_21:
	cvt.u32.u64 	%r7, %rd115;
	cvt.u64.u32 	%rd45, %r12;
	and.b64  	%rd89, %rd114, -4294967296;
	setp.ne.s64 	%p9, %rd89, 0;
	@%p9 bra 	$L__BB0_23;
	cvt.u32.u64 	%r54, %rd45;
	cvt.u32.u64 	%r55, %rd114;
	div.u32 	%r56, %r55, %r54;
	mul.lo.s32 	%r57, %r56, %r54;
	sub.s32 	%r58, %r55, %r57;
	cvt.u64.u32 	%rd116, %r56;
	cvt.u64.u32 	%rd117, %r58;
	bra.uni 	$L__BB0_24;
$L__BB0_23:
	div.u64 	%rd116, %rd114, %rd45;
	mul.lo.s64 	%rd90, %rd116, %rd45;
	sub.s64 	%rd117, %rd114, %rd90;
$L__BB0_24:
	cvt.u32.u64 	%r8, %rd117;
	cvt.u64.u32 	%rd52, %r11;
	and.b64  	%rd91, %rd116, -4294967296;
	setp.ne.s64 	%p10, %rd91, 0;
	@%p10 bra 	$L__BB0_26;
	cvt.u32.u64 	%r59, %rd52;
	cvt.u32.u64 	%r60, %rd116;
	div.u32 	%r61, %r60, %r59;
	mul.lo.s32 	%r62, %r61, %r59;
	sub.s32 	%r63, %r60, %r62;
	cvt.u64.u32 	%rd118, %r61;
	cvt.u64.u32 	%rd119, %r63;
	bra.uni 	$L__BB0_27;
$L__BB0_26:
	div.u64 	%rd118, %rd116, %rd52;
	mul.lo.s64 	%rd92, %rd118, %rd52;
	sub.s64 	%rd119, %rd116, %rd92;
$L__BB0_27:
	cvt.u32.u64 	%r9, %rd119;
	cvt.u64.u32 	%rd59, %r10;
	and.b64  	%rd93, %rd118, -4294967296;
	setp.ne.s64 	%p11, %rd93, 0;
	@%p11 bra 	$L__BB0_29;
	cvt.u32.u64 	%r64, %rd59;
	cvt.u32.u64 	%r65, %rd118;
	div.u32 	%r66, %r65, %r64;
	mul.lo.s32 	%r67, %r66, %r64;
	sub.s32 	%r68, %r65, %r67;
	cvt.u64.u32 	%rd120, %r66;
	cvt.u64.u32 	%rd121, %r68;
	bra.uni 	$L__BB0_30;
$L__BB0_29:
	div.u64 	%rd120, %rd118, %rd59;
	mul.lo.s64 	%rd94, %rd120, %rd59;
	sub.s64 	%rd121, %rd118, %rd94;
$L__BB0_30:
	cvt.u32.u64 	%r69, %rd121;
	cvt.u32.u64 	%r70, %rd120;
	ld.shared.f64 	%fd13, [_ZZ15grid_kernel_optPKddjjjjjjjjjjPdPmPymmE3s_b];
	cvt.rn.f64.u32 	%fd14, %r70;
	ld.shared.f64 	%fd15, [_ZZ15grid_kernel_optPKddjjjjjjjjjjPdPmPymmE3s_b+16];
	fma.rn.f64 	%fd1, %fd15, %fd14, %fd13;
	ld.shared.f64 	%fd16, [_ZZ15grid_kernel_optPKddjjjjjjjjjjPdPmPymmE3s_b+24];
	cvt.rn.f64.u32 	%fd17, %r69;
	ld.shared.f64 	%fd18, [_ZZ15grid_kernel_optPKddjjjjjjjjjjPdPmPymmE3s_b+40];
	fma.rn.f64 	%fd2, %fd18, %fd17, %fd16;
	ld.shared.f64 	%fd19, [_ZZ15grid_kernel_optPKddjjjjjjjjjjPdPmPymmE3s_b+48];
	cvt.rn.f64.u32 	%fd20, %r9;
	ld.shared.f64 	%fd21, [_ZZ15grid_kernel_optPKddjjjjjjjjjjPdPmPymmE3s_b+64];
	fma.rn.f64 	%fd3, %fd21, %fd20, %fd19;
	ld.shared.f64 	%fd22, [_ZZ15grid_kernel_optPKddjjjjjjjjjjPdPmPymmE3s_b+72];
	cvt.rn.f64.u32 	%fd23, %r8;
	ld.shared.f64 	%fd24, [_ZZ15grid_kernel_optPKddjjjjjjjjjjPdPmPymmE3s_b+88];
	fma.rn.f64 	%fd4, %fd24, %fd23, %fd22;
	ld.shared.f64 	%fd25, [_ZZ15grid_kernel_optPKddjjjjjjjjjjPdPmPymmE3s_b+96];
	cvt.rn.f64.u32 	%fd26, %r7;
	ld.shared.f64 	%fd27, [_ZZ15grid_kernel_optPKddjjjjjjjjjjPdPmPymmE3s_b+112];
	fma.rn.f64 	%fd5, %fd27, %fd26, %fd25;
	ld.shared.f64 	%fd28, [_ZZ15grid_kernel_optPKddjjjjjjjjjjPdPmPymmE3s_b+120];
	cvt.rn.f64.u32 	%fd29, %r6;
	ld.shared.f64 	%fd30, [_ZZ15grid_kernel_optPKddjjjjjjjjjjPdPmPymmE3s_b+136];
	fma.rn.f64 	%fd6, %fd30, %fd29, %fd28;
	ld.shared.f64 	%fd31, [_ZZ15grid_kernel_optPKddjjjjjjjjjjPdPmPymmE3s_b+144];
	cvt.rn.f64.u32 	%fd32, %r5;
	ld.shared.f64 	%fd33, [_ZZ15grid_kernel_optPKddjjjjjjjjjjPdPmPymmE3s_b+160];
	fma.rn.f64 	%fd7, %fd33, %fd32, %fd31;
	ld.shared.f64 	%fd34, [_ZZ15grid_kernel_optPKddjjjjjjjjjjPdPmPymmE3s_b+168];
	cvt.rn.f64.u32 	%fd35, %r4;
	ld.shared.f64 	%fd36, [_ZZ15grid_kernel_optPKddjjjjjjjjjjPdPmPymmE3s_b+184];
	fma.rn.f64 	%fd8, %fd36, %fd35, %fd34;
	ld.shared.f64 	%fd37, [_ZZ15grid_kernel_optPKddjjjjjjjjjjPdPmPymmE3s_b+192];
	cvt.rn.f64.u32 	%fd38, %r3;
	ld.shared.f64 	%fd39, [_ZZ15grid_kernel_optPKddjjjjjjjjjjPdPmPymmE3s_b+208];
	fma.rn.f64 	%fd9, %fd39, %fd38, %fd37;
	ld.shared.f64 	%fd40, [_ZZ15grid_kernel_optPKddjjjjjjjjjjPdPmPymmE3s_b+216];
	cvt.rn.f64.u32 	%fd41, %r2;
	ld.shared.f64 	%fd42, [_ZZ15grid_kernel_optPKddjjjjjjjjjjPdPmPymmE3s_b+232];
	fma.rn.f64 	%fd10, %fd42, %fd41, %fd40;
	ld.const.f64 	%fd43, [d_a_const];
	ld.const.f64 	%fd44, [d_a_const+8];
	mul.f64 	%fd45, %fd2, %fd44;
	fma.rn.f64 	%fd46, %fd1, %fd43, %fd45;
	ld.const.f64 	%fd47, [d_a_const+16];
	fma.rn.f64 	%fd48, %fd3, %fd47, %fd46;
	ld.const.f64 	%fd49, [d_a_const+24];
	fma.rn.f64 	%fd50, %fd4, %fd49, %fd48;
	ld.const.f64 	%fd51, [d_a_const+32];
	fma.rn.f64 	%fd52, %fd5, %fd51, %fd50;
	ld.const.f64 	%fd53, [d_a_const+40];
	fma.rn.f64 	%fd54, %fd6, %fd53, %fd52;
	ld.const.f64 	%fd55, [d_a_const+48];
	fma.rn.f64 	%fd56, %fd7, %fd55, %fd54;
	ld.const.f64 	%fd57, [d_a_const+56];
	fma.rn.f64 	%fd58, %fd8, %fd57, %fd56;
	ld.const.f64 	%fd59, [d_a_const+64];
	fma.rn.f64 	%fd60, %fd9, %fd59, %fd58;
	ld.const.f64 	%fd61, [d_a_const+72];
	fma.rn.f64 	%fd62, %fd10, %fd61, %fd60;
	ld.const.f64 	%fd63, [d_a_const+80];
	sub.f64 	%fd64, %fd62, %fd63;
	abs.f64 	%fd65, %fd64;
	ld.const.f64 	%fd66, [d_a_const+88];
	mul.f64 	%fd67, %fd11, %fd66;
	setp.gt.f64 	%p12, %fd65, %fd67;
	@%p12 bra 	$L__BB0_41;
	ld.const.f64 	%fd68, [d_a_const+96];
	ld.const.f64 	%fd69, [d_a_const+104];
	mul.f64 	%fd70, %fd2, %fd69;
	fma.rn.f64 	%fd71, %fd1, %fd68, %fd70;
	ld.const.f64 	%fd72, [d_a_const+112];
	fma.rn.f64 	%fd73, %fd3, %fd72, %fd71;
	ld.const.f64 	%fd74, [d_a_const+120];
	fma.rn.f64 	%fd75, %fd4, %fd74, %fd73;
	ld.const.f64 	%fd76, [d_a_const+128];
	fma.rn.f64 	%fd77, %fd5, %fd76, %fd75;
	ld.const.f64 	%fd78, [d_a_const+136];
	fma.rn.f64 	%fd79, %fd6, %fd78, %fd77;
	ld.const.f64 	%fd80, [d_a_const+144];
	fma.rn.f64 	%fd81, %fd7, %fd80, %fd79;
	ld.const.f64 	%fd82, [d_a_const+152];
	fma.rn.f64 	%fd83, %fd8, %fd82, %fd81;
	ld.const.f64 	%fd84, [d_a_const+160];
	fma.rn.f64 	%fd85, %fd9, %fd84, %fd83;
	ld.const.f64 	%fd86, [d_a_const+168];
	fma.rn.f64 	%fd87, %fd10, %fd86, %fd85;
	ld.const.f64 	%fd88, [d_a_const+176];
	sub.f64 	%fd89, %fd87, %fd88;
	abs.f64 	%fd90, %fd89;
	ld.const.f64 	%fd91, [d_a_const+184];
	mul.f64 	%fd92, %fd11, %fd91;
	setp.gt.f64 	%p13, %fd90, %fd92;
	@%p13 bra 	$L__BB0_41;
	ld.const.f64 	%fd93, [d_a_const+192];
	ld.const.f64 	%fd94, [d_a_const+200];
	mul.f64 	%fd95, %fd2, %fd94;
	fma.rn.f64 	%fd96, %fd1, %fd93, %fd95;
	ld.const.f64 	%fd97, [d_a_const+208];
	fma.rn.f64 	%fd98, %fd3, %fd97, %fd96;
	ld.const.f64 	%fd99, [d_a_const+216];
	fma.rn.f64 	%fd100, %fd4, %fd99, %fd98;
	ld.const.f64 	%fd101, [d_a_const+224];
	fma.rn.f64 	%fd102, %fd5, %fd101, %fd100;
	ld.const.f64 	%fd103, [d_a_const+232];
	fma.rn.f64 	%fd104, %fd6, %fd103, %fd102;
	ld.const.f64 	%fd105, [d_a_const+240];
	fma.rn.f64 	%fd106, %fd7, %fd105, %fd104;
	ld.const.f64 	%fd107, [d_a_const+248];
	fma.rn.f64 	%fd108, %fd8, %fd107, %fd106;
	ld.const.f64 	%fd109, [d_a_const+256];
	fma.rn.f64 	%fd110, %fd9, %fd109, %fd108;
	ld.const.f64 	%fd111, [d_a_const+264];
	fma.rn.f64 	%fd112, %fd10, %fd111, %fd110;
	ld.const.f64 	%fd113, [d_a_const+272];
	sub.f64 	%fd114, %fd112, %fd113;
	abs.f64 	%fd115, %fd114;
	ld.const.f64 	%fd116, [d_a_const+280];
	mul.f64 	%fd117, %fd11, %fd116;
	setp.gt.f64 	%p14, %fd115, %fd117;
	@%p14 bra 	$L__BB0_41;
	ld.const.f64 	%fd118, [d_a_const+288];
	ld.const.f64 	%fd119, [d_a_const+296];
	mul.f64 	%fd120, %fd2, %fd119;
	fma.rn.f64 	%fd121, %fd1, %fd118, %fd120;
	ld.const.f64 	%fd122, [d_a_const+304];
	fma.rn.f64 	%fd123, %fd3, %fd122, %fd121;
	ld.const.f64 	%fd124, [d_a_const+312];
	fma.rn.f64 	%fd125, %fd4, %fd124, %fd123;
	ld.const.f64 	%fd126, [d_a_const+320];
	fma.rn.f64 	%fd127, %fd5, %fd126, %fd125;
	ld.const.f64 	%fd128, [d_a_const+328];
	fma.rn.f64 	%fd129, %fd6, %fd128, %fd127;
	ld.const.f64 	%fd130, [d_a_const+336];
	fma.rn.f64 	%fd131, %fd7, %fd130, %fd129;
	ld.const.f64 	%fd132, [d_a_const+344];
	fma.rn.f64 	%fd133, %fd8, %fd132, %fd131;
	ld.const.f64 	%fd134, [d_a_const+352];
	fma.rn.f64 	%fd135, %fd9, %fd134, %fd133;
	ld.const.f64 	%fd136, [d_a_const+360];
	fma.rn.f64 	%fd137, %fd10, %fd136, %fd135;
	ld.const.f64 	%fd138, [d_a_const+368];
	sub.f64 	%fd139, %fd137, %fd138;
	abs.f64 	%fd140, %fd139;
	ld.const.f64 	%fd141, [d_a_const+376];
	mul.f64 	%fd142, %fd11, %fd141;
	setp.gt.f64 	%p15, %fd140, %fd142;
	@%p15 bra 	$L__BB0_41;
	ld.const.f64 	%fd143, [d_a_const+384];
	ld.const.f64 	%fd144, [d_a_const+392];
	mul.f64 	%fd145, %fd2, %fd144;
	fma.rn.f64 	%fd146, %fd1, %fd143, %fd145;
	ld.const.f64 	%fd147, [d_a_const+400];
	fma.rn.f64 	%fd148, %fd3, %fd147, %fd146;
	ld.const.f64 	%fd149, [d_a_const+408];
	fma.rn.f64 	%fd150, %fd4, %fd149, %fd148;
	ld.const.f64 	%fd151, [d_a_const+416];
	fma.rn.f64 	%fd152, %fd5, %fd151, %fd150;
	ld.const.f64 	%fd153, [d_a_const+424];
	fma.rn.f64 	%fd154, %fd6, %fd153, %fd152;
	ld.const.f64 	%fd155, [d_a_const+432];
	fma.rn.f64 	%fd156, %fd7, %fd155, %fd154;
	ld.const.f64 	%fd157, [d_a_const+440];
	fma.rn.f64 	%fd158, %fd8, %fd157, %fd156;
	ld.const.f64 	%fd159, [d_a_const+448];
	fma.rn.f64 	%fd160, %fd9, %fd159, %fd158;
	ld.const.f64 	%fd161, [d_a_const+456];
	fma.rn.f64 	%fd162, %fd10, %fd161, %fd160;
	ld.const.f64 	%fd163, [d_a_const+464];
	sub.f64 	%fd164, %fd162, %fd163;
	abs.f64 	%fd165, %fd164;
	ld.const.f64 	%fd166, [d_a_const+472];
	mul.f64 	%fd167, %fd11, %fd166;
	setp.gt.f64 	%p16, %fd165, %fd167;
	@%p16 bra 	$L__BB0_41;
	ld.const.f64 	%fd168, [d_a_const+480];
	ld.const.f64 	%fd169, [d_a_const+488];
	mul.f64 	%fd170, %fd2, %fd169;
	fma.rn.f64 	%fd171, %fd1, %fd168, %fd170;
	ld.const.f64 	%fd172, [d_a_const+496];
	fma.rn.f64 	%fd173, %fd3, %fd172, %fd171;
	ld.const.f64 	%fd174, [d_a_const+504];
	fma.rn.f64 	%fd175, %fd4, %fd174, %fd173;
	ld.const.f64 	%fd176, [d_a_const+512];
	fma.rn.f64 	%fd177, %fd5, %fd176, %fd175;
	ld.const.f64 	%fd178, [d_a_const+520];
	fma.rn.f64 	%fd179, %fd6, %fd178, %fd177;
	ld.const.f64 	%fd180, [d_a_const+528];
	fma.rn.f64 	%fd181, %fd7, %fd180, %fd179;
	ld.const.f64 	%fd182, [d_a_const+536];
	fma.rn.f64 	%fd183, %fd8, %fd182, %fd181;
	ld.const.f64 	%fd184, [d_a_const+544];
	fma.rn.f64 	%fd185, %fd9, %fd184, %fd183;
	ld.const.f64 	%fd186, [d_a_const+552];
	fma.rn.f64 	%fd187, %fd10, %fd186, %fd185;
	ld.const.f64 	%fd188, [d_a_const+560];
	sub.f64 	%fd189, %fd187, %fd188;
	abs.f64 	%fd190, %fd189;
	ld.const.f64 	%fd191, [d_a_const+568];
	mul.f64 	%fd192, %fd11, %fd191;
	setp.gt.f64 	%p17, %fd190, %fd192;
	@%p17 bra 	$L__BB0_41;
	ld.const.f64 	%fd193, [d_a_const+576];
	ld.const.f64 	%fd194, [d_a_const+584];
	mul.f64 	%fd195, %fd2, %fd194;
	fma.rn.f64 	%fd196, %fd1, %fd193, %fd195;
	ld.const.f64 	%fd197, [d_a_const+592];
	fma.rn.f64 	%fd198, %fd3, %fd197, %fd196;
	ld.const.f64 	%fd199, [d_a_const+600];
	fma.rn.f64 	%fd200, %fd4, %fd199, %fd198;
	ld.const.f64 	%fd201, [d_a_const+608];
	fma.rn.f64 	%fd202, %fd5, %fd201, %fd200;
	ld.const.f64 	%fd203, [d_a_const+616];
	fma.rn.f64 	%fd204, %fd6, %fd203, %fd202;
	ld.const.f64 	%fd205, [d_a_const+624];
	fma.rn.f64 	%fd206, %fd7, %fd205, %fd204;
	ld.const.f64 	%fd207, [d_a_const+632];
	fma.rn.f64 	%fd208, %fd8, %fd207, %fd206;
	ld.const.f64 	%fd209, [d_a_const+640];
	fma.rn.f64 	%fd210, %fd9, %fd209, %fd208;
	ld.const.f64 	%fd211, [d_a_const+648];
	fma.rn.f64 	%fd212, %fd10, %fd211, %fd210;
	ld.const.f64 	%fd213, [d_a_const+656];
	sub.f64 	%fd214, %fd212, %fd213;
	abs.f64 	%fd215, %fd214;
	ld.const.f64 	%fd216, [d_a_const+664];
	mul.f64 	%fd217, %fd11, %fd216;
	setp.gt.f64 	%p18, %fd215, %fd217;
	@%p18 bra 	$L__BB0_41;
	ld.const.f64 	%fd218, [d_a_const+672];
	ld.const.f64 	%fd219, [d_a_const+680];
	mul.f64 	%fd220, %fd2, %fd219;
	fma.rn.f64 	%fd221, %fd1, %fd218, %fd220;
	ld.const.f64 	%fd222, [d_a_const+688];
	fma.rn.f64 	%fd223, %fd3, %fd222, %fd221;
	ld.const.f64 	%fd224, [d_a_const+696];
	fma.rn.f64 	%fd225, %fd4, %fd224, %fd223;
	ld.const.f64 	%fd226, [d_a_const+704];
	fma.rn.f64 	%fd227, %fd5, %fd226, %fd225;
	ld.const.f64 	%fd228, [d_a_const+712];
	fma.rn.f64 	%fd229, %fd6, %fd228, %fd227;
	ld.const.f64 	%fd230, [d_a_const+720];
	fma.rn.f64 	%fd231, %fd7, %fd230, %fd229;
	ld.const.f64 	%fd232, [d_a_const+728];
	fma.rn.f64 	%fd233, %fd8, %fd232, %fd231;
	ld.const.f64 	%fd234, [d_a_const+736];
	fma.rn.f64 	%fd235, %fd9, %fd234, %fd233;
	ld.const.f64 	%fd236, [d_a_const+744];
	fma.rn.f64 	%fd237, %fd10, %fd236, %fd235;
	ld.const.f64 	%fd238, [d_a_const+752];
	sub.f64 	%fd239, %fd237, %fd238;
	abs.f64 	%fd240, %fd239;
	ld.const.f64 	%fd241, [d_a_const+760];
	mul.f64 	%fd242, %fd11, %fd241;
	setp.gt.f64 	%p19, %fd240, %fd242;
	@%p19 bra 	$L__BB0_41;
	ld.const.f64 	%fd243, [d_a_const+768];
	ld.const.f64 	%fd244, [d_a_const+776];
	mul.f64 	%fd245, %fd2, %fd244;
	fma.rn.f64 	%fd246, %fd1, %fd243, %fd245;
	ld.const.f64 	%fd247, [d_a_const+784];
	fma.rn.f64 	%fd248, %fd3, %fd247, %fd246;
	ld.const.f64 	%fd249, [d_a_const+792];
	fma.rn.f64 	%fd250, %fd4, %fd249, %fd248;
	ld.const.f64 	%fd251, [d_a_const+800];
	fma.rn.f64 	%fd252, %fd5, %fd251, %fd250;
	ld.const.f64 	%fd253, [d_a_const+808];
	fma.rn.f64 	%fd254, %fd6, %fd253, %fd252;
	ld.const.f64 	%fd255, [d_a_const+816];
	fma.rn.f64 	%fd256, %fd7, %fd255, %fd254;
	ld.const.f64 	%fd257, [d_a_const+824];
	fma.rn.f64 	%fd258, %fd8, %fd257, %fd256;
	ld.const.f64 	%fd259, [d_a_const+832];
	fma.rn.f64 	%fd260, %fd9, %fd259, %fd258;
	ld.const.f64 	%fd261, [d_a_const+840];
	fma.rn.f64 	%fd262, %fd10, %fd261, %fd260;
	ld.const.f64 	%fd263, [d_a_const+848];
	sub.f64 	%fd264, %fd262, %fd263;
	abs.f64 	%fd265, %fd264;
	ld.const.f64 	%fd266, [d_a_const+856];
	mul.f64 	%fd267, %fd11, %fd266;
	setp.gt.f64 	%p20, %fd265, %fd267;
	@%p20 bra 	$L__BB0_41;
	ld.const.f64 	%fd268, [d_a_const+864];
	ld.const.f64 	%fd269, [d_a_const+872];
	mul.f64 	%fd270, %fd2, %fd269;
	fma.rn.f64 	%fd271, %fd1, %fd268, %fd270;
	ld.const.f64 	%fd272, [d_a_const+880];
	fma.rn.f64 	%fd273, %fd3, %fd272, %fd271;
	ld.const.f64 	%fd274, [d_a_const+888];
	fma.rn.f64 	%fd275, %fd4, %fd274, %fd273;
	ld.const.f64 	%fd276, [d_a_const+896];
	fma.rn.f64 	%fd277, %fd5, %fd276, %fd275;
	ld.const.f64 	%fd278, [d_a_const+904];
	fma.rn.f64 	%fd279, %fd6, %fd278, %fd277;
	ld.const.f64 	%fd280, [d_a_const+912];
	fma.rn.f64 	%fd281, %fd7, %fd280, %fd279;
	ld.const.f64 	%fd282, [d_a_const+920];
	fma.rn.f64 	%fd283, %fd8, %fd282, %fd281;
	ld.const.f64 	%fd284, [d_a_const+928];
	fma.rn.f64 	%fd285, %fd9, %fd284, %fd283;
	ld.const.f64 	%fd286, [d_a_const+936];
	fma.rn.f64 	%fd287, %fd10, %fd286, %fd285;
	ld.const.f64 	%fd288, [d_a_const+944];
	sub.f64 	%fd289, %fd287, %fd288;
	abs.f64 	%fd290, %fd289;
	ld.const.f64 	%fd291, [d_a_const+952];
	mul.f64 	%fd292, %fd11, %fd291;
	setp.gt.f64 	%p21, %fd290, %fd292;
	@%p21 bra 	$L__BB0_41;
	ld.param.u64 	%rd103, [_Z15grid_kernel_optPKddjjjjjjjjjjPdPmPymm_param_13];
	ld.param.u64 	%rd102, [_Z15grid_kernel_optPKddjjjjjjjjjjPdPmPymm_param_12];
	cvta.to.global.u64 	%rd95, %rd69;
	atom.global.add.u64 	%rd96, [%rd95], 1;
	cvta.to.global.u64 	%rd97, %rd102;
	mad.lo.s64 	%rd98, %rd96, 80, %rd97;
	st.global.f64 	[%rd98], %fd1;
	st.global.f64 	[%rd98+8], %fd2;
	st.global.f64 	[%rd98+16], %fd3;
	st.global.f64 	[%rd98+24], %fd4;
	st.global.f64 	[%rd98+32], %fd5;
	st.global.f64 	[%rd98+40], %fd6;
	st.global.f64 	[%rd98+48], %fd7;
	st.global.f64 	[%rd98+56], %fd8;
	st.global.f64 	[%rd98+64], %fd9;
	st.global.f64 	[%rd98+72], %fd10;
	cvta.to.global.u64 	%rd99, %rd103;
	shl.b64 	%rd100, %rd96, 3;
	add.s64 	%rd101, %rd99, %rd100;
	st.global.u64 	[%rd101], %rd2;
$L__BB0_41:
	ret;

}


// ===== COMPILED SASS (sm_100) =====

	.target	sm_100

	.elftype	@"ET_EXEC"


//--------------------- .note.nv.tkinfo           --------------------------
	.section	.note.nv.tkinfo,"",@"SHT_NOTE"
	.sectionflags	@"SHF_NOTE_NV_TKINFO"
	.tkinfo
        /*0018*/ 	.word	0x00000002
        /*0030*/ 	.string	""
        /*0030*/ 	.string	"ptxas"
        /*0030*/ 	.string	"Cuda compilation tools, release 13.0, V13.0.88"
        /*0030*/ 	.string	"Build cuda_13.0.r13.0/compiler.36424714_0"
        /*0030*/ 	.string	"-arch sm_100 -m 64 "



//--------------------- .note.nv.cuinfo           --------------------------
	.section	.note.nv.cuinfo,"",@"SHT_NOTE"
	.sectionflags	@"SHF_NOTE_NV_CUINFO"
        /*0018*/ 	.short	0x0002
        /*001a*/ 	.short	0x0064
        /*001c*/ 	.short	0x0082
	.zero		2


//--------------------- .nv.info                  --------------------------
	.section	.nv.info,"",@"SHT_CUDA_INFO"
	.align	4


	//----- nvinfo : EIATTR_REGCOUNT
	.align		4
        /*0000*/ 	.byte	0x04, 0x2f
        /*0002*/ 	.short	(.L_2 - .L_1)
	.align		4
.L_1:
        /*0004*/ 	.word	index@(_Z15grid_kernel_optPKddjjjjjjjjjjPdPmPymm)
        /*0008*/ 	.word	0x00000020


	//----- nvinfo : EIATTR_FRAME_SIZE
	.align		4
.L_2:
        /*000c*/ 	.byte	0x04, 0x11
        /*000e*/ 	.short	(.L_4 - .L_3)
	.align		4
.L_3:
        /*0010*/ 	.word	index@($__internal_0_$__cuda_sm20_div_u64)
        /*0014*/ 	.word	0x00000000


	//----- nvinfo : EIATTR_FRAME_SIZE
	.align		4
.L_4:
        /*0018*/ 	.byte	0x04, 0x11
        /*001a*/ 	.short	(.L_6 - .L_5)
	.align		4
.L_5:
        /*001c*/ 	.word	index@(_Z15grid_kernel_optPKddjjjjjjjjjjPdPmPymm)
        /*0020*/ 	.word	0x00000000


	//----- nvinfo : EIATTR_MIN_STACK_SIZE
	.align		4
.L_6:
        /*0024*/ 	.byte	0x04, 0x12
        /*0026*/ 	.short	(.L_8 - .L_7)
	.align		4
.L_7:
        /*0028*/ 	.word	index@(_Z15grid_kernel_optPKddjjjjjjjjjjPdPmPymm)
        /*002c*/ 	.word	0x00000000
.L_8:


//--------------------- .nv.compat                --------------------------
	.section	.nv.compat,"",@"SHT_CUDA_COMPAT_INFO"
	.align	4
        /*0000*/ 	.byte	0x02, 0x09, 0x00, 0x00, 0x02, 0x02, 0x01, 0x00, 0x02, 0x05, 0x05, 0x00, 0x03, 0x07, 0x01, 0x01
        /*0010*/ 	.byte	0x02, 0x03, 0x00, 0x00, 0x02, 0x06, 0x01, 0x00, 0x04, 0x0b, 0x08, 0x00, 0x01, 0x00, 0x00, 0x00
        /*0020*/ 	.byte	0x00, 0x00, 0x00, 0x00


//--------------------- .nv.info._Z15grid_kernel_optPKddjjjjjjjjjjPdPmPymm --------------------------
	.section	.nv.info._Z15grid_kernel_optPKddjjjjjjjjjjPdPmPymm,"",@"SHT_CUDA_INFO"
	.sectionflags	@""
	.align	4


	//----- nvinfo : EIATTR_CUDA_API_VERSION
	.align		4
        /*0000*/ 	.byte	0x04, 0x37
        /*0002*/ 	.short	(.L_10 - .L_9)
.L_9:
        /*0004*/ 	.word	0x00000082


	//----- nvinfo : EIATTR_KPARAM_INFO
	.align		4
.L_10:
        /*0008*/ 	.byte	0x04, 0x17
        /*000a*/ 	.short	(.L_12 - .L_11)
.L_11:
        /*000c*/ 	.word	0x00000000
        /*0010*/ 	.short	0x0010
        /*0012*/ 	.short	0x0058
        /*0014*/ 	.byte	0x00, 0xf0, 0x21, 0x00


	//----- nvinfo : EIATTR_KPARAM_INFO
	.align		4
.L_12:
        /*0018*/ 	.byte	0x04, 0x17
        /*001a*/ 	.short	(.L_14 - .L_13)
.L_13:
        /*001c*/ 	.word	0x00000000
        /*0020*/ 	.short	0x000f
        /*0022*/ 	.short	0x0050
        /*0024*/ 	.byte	0x00, 0xf0, 0x21, 0x00


	//----- nvinfo : EIATTR_KPARAM_INFO
	.align		4
.L_14:
        /*0028*/ 	.byte	0x04, 0x17
        /*002a*/ 	.short	(.L_16 - .L_15)
.L_15:
        /*002c*/ 	.word	0x00000000
        /*0030*/ 	.short	0x000e
        /*0032*/ 	.short	0x0048
        /*0034*/ 	.byte	0x00, 0xf5, 0x21, 0x00


	//----- nvinfo : EIATTR_KPARAM_INFO
	.align		4
.L_16:
        /*0038*/ 	.byte	0x04, 0x17
        /*003a*/ 	.short	(.L_18 - .L_17)
.L_17:
        /*003c*/ 	.word	0x00000000
        /*0040*/ 	.short	0x000d
        /*0042*/ 	.short	0x0040
        /*0044*/ 	.byte	0x00, 0xf5, 0x21, 0x00


	//----- nvinfo : EIATTR_KPARAM_INFO
	.align		4
.L_18:
        /*0048*/ 	.byte	0x04, 0x17
        /*004a*/ 	.short	(.L_20 - .L_19)
.L_19:
        /*004c*/ 	.word	0x00000000
        /*0050*/ 	.short	0x000c
        /*0052*/ 	.short	0x0038
        /*0054*/ 	.byte	0x00, 0xf5, 0x21, 0x00


	//----- nvinfo : EIATTR_KPARAM_INFO
	.align		4
.L_20:
        /*0058*/ 	.byte	0x04, 0x17
        /*005a*/ 	.short	(.L_22 - .L_21)
.L_21:
        /*005c*/ 	.word	0x00000000
        /*0060*/ 	.short	0x000b
        /*0062*/ 	.short	0x0034
        /*0064*/ 	.byte	0x00, 0xf0, 0x11, 0x00


	//----- nvinfo : EIATTR_KPARAM_INFO
	.align		4
.L_22:
        /*0068*/ 	.byte	0x04, 0x17
        /*006a*/ 	.short	(.L_24 - .L_23)
.L_23:
        /*006c*/ 	.word	0x00000000
        /*0070*/ 	.short	0x000a
        /*0072*/ 	.short	0x0030
        /*0074*/ 	.byte	0x00, 0xf0, 0x11, 0x00


	//----- nvinfo : EIATTR_KPARAM_INFO
	.align		4
.L_24:
        /*0078*/ 	.byte	0x04, 0x17
        /*007a*/ 	.short	(.L_26 - .L_25)
.L_25:
        /*007c*/ 	.word	0x00000000
        /*0080*/ 	.short	0x0009
        /*0082*/ 	.short	0x002c
        /*0084*/ 	.byte	0x00, 0xf0, 0x11, 0x00


	//----- nvinfo : EIATTR_KPARAM_INFO
	.align		4
.L_26:
        /*0088*/ 	.byte	0x04, 0x17
        /*008a*/ 	.short	(.L_28 - .L_27)
.L_27:
        /*008c*/ 	.word	0x00000000
        /*0090*/ 	.short	0x0008
        /*0092*/ 	.short	0x0028
        /*0094*/ 	.byte	0x00, 0xf0, 0x11, 0x00


	//----- nvinfo : EIATTR_KPARAM_INFO
	.align		4
.L_28:
        /*0098*/ 	.byte	0x04, 0x17
        /*009a*/ 	.short	(.L_30 - .L_29)
.L_29:
        /*009c*/ 	.word	0x00000000
        /*00a0*/ 	.short	0x0007
        /*00a2*/ 	.short	0x0024
        /*00a4*/ 	.byte	0x00, 0xf0, 0x11, 0x00


	//----- nvinfo : EIATTR_KPARAM_INFO
	.align		4
.L_30:
        /*00a8*/ 	.byte	0x04, 0x17
        /*00aa*/ 	.short	(.L_32 - .L_31)
.L_31:
        /*00ac*/ 	.word	0x00000000
        /*00b0*/ 	.short	0x0006
        /*00b2*/ 	.short	0x0020
        /*00b4*/ 	.byte	0x00, 0xf0, 0x11, 0x00


	//----- nvinfo : EIATTR_KPARAM_INFO
	.align		4
.L_32:
        /*00b8*/ 	.byte	0x04, 0x17
        /*00ba*/ 	.short	(.L_34 - .L_33)
.L_33:
        /*00bc*/ 	.word	0x00000000
        /*00c0*/ 	.short	0x0005
        /*00c2*/ 	.short	0x001c
        /*00c4*/ 	.byte	0x00, 0xf0, 0x11, 0x00


	//----- nvinfo : EIATTR_KPARAM_INFO
	.align		4
.L_34:
        /*00c8*/ 	.byte	0x04, 0x17
        /*00ca*/ 	.short	(.L_36 - .L_35)
.L_35:
        /*00cc*/ 	.word	0x00000000
        /*00d0*/ 	.short	0x0004
        /*00d2*/ 	.short	0x0018
        /*00d4*/ 	.byte	0x00, 0xf0, 0x11, 0x00


	//----- nvinfo : EIATTR_KPARAM_INFO
	.align		4
.L_36:
        /*00d8*/ 	.byte	0x04, 0x17
        /*00da*/ 	.short	(.L_38 - .L_37)
.L_37:
        /*00dc*/ 	.word	0x00000000
        /*00e0*/ 	.short	0x0003
        /*00e2*/ 	.short	0x0014
        /*00e4*/ 	.byte	0x00, 0xf0, 0x11, 0x00


	//----- nvinfo : EIATTR_KPARAM_INFO
	.align		4
.L_38:
        /*00e8*/ 	.byte	0x04, 0x17
        /*00ea*/ 	.short	(.L_40 - .L_39)
.L_39:
        /*00ec*/ 	.word	0x00000000
        /*00f0*/ 	.short	0x0002
        /*00f2*/ 	.short	0x0010
        /*00f4*/ 	.byte	0x00, 0xf0, 0x11, 0x00


	//----- nvinfo : EIATTR_KPARAM_INFO
	.align		4
.L_40:
        /*00f8*/ 	.byte	0x04, 0x17
        /*00fa*/ 	.short	(.L_42 - .L_41)
.L_41:
        /*00fc*/ 	.word	0x00000000
        /*0100*/ 	.short	0x0001
        /*0102*/ 	.short	0x0008
        /*0104*/ 	.byte	0x00, 0xf0, 0x21, 0x00


	//----- nvinfo : EIATTR_KPARAM_INFO
	.align		4
.L_42:
        /*0108*/ 	.byte	0x04, 0x17
        /*010a*/ 	.short	(.L_44 - .L_43)
.L_43:
        /*010c*/ 	.word	0x00000000
        /*0110*/ 	.short	0x0000
        /*0112*/ 	.short	0x0000
        /*0114*/ 	.byte	0x00, 0xf5, 0x21, 0x00


	//----- nvinfo : EIATTR_SPARSE_MMA_MASK
	.align		4
.L_44:
        /*0118*/ 	.byte	0x03, 0x50
        /*011a*/ 	.short	0x0000


	//----- nvinfo : EIATTR_MAXREG_COUNT
	.align		4
        /*011c*/ 	.byte	0x03, 0x1b
        /*011e*/ 	.short	0x00ff


	//----- nvinfo : EIATTR_NUM_BARRIERS
	.align		4
        /*0120*/ 	.byte	0x02, 0x4c
        /*0122*/ 	.byte	0x01
	.zero		1


	//----- nvinfo : EIATTR_MERCURY_ISA_VERSION
	.align		4
        /*0124*/ 	.byte	0x03, 0x5f
        /*0126*/ 	.short	0x0101


	//----- nvinfo : EIATTR_INT_WARP_WIDE_INSTR_OFFSETS
	.align		4
        /*0128*/ 	.byte	0x04, 0x31
        /*012a*/ 	.short	(.L_46 - .L_45)


	//   ....[0]....
.L_45:
        /*012c*/ 	.word	0x00002620


	//   ....[1]....
        /*0130*/ 	.word	0x00002710


	//   ....[2]....
        /*0134*/ 	.word	0x00002720


	//----- nvinfo : EIATTR_VRC_CTA_INIT_COUNT
	.align		4
.L_46:
        /*0138*/ 	.byte	0x02, 0x4a
	.zero		1
	.zero		1


	//----- nvinfo : EIATTR_EXIT_INSTR_OFFSETS
	.align		4
        /*013c*/ 	.byte	0x04, 0x1c
        /*013e*/ 	.short	(.L_48 - .L_47)


	//   ....[0]....
.L_47:
        /*0140*/ 	.word	0x00000140


	//   ....[1]....
        /*0144*/ 	.word	0x00001ac0


	//   ....[2]....
        /*0148*/ 	.word	0x00001c00


	//   ....[3]....
        /*014c*/ 	.word	0x00001d40


	//   ....[4]....
        /*0150*/ 	.word	0x00001e80


	//   ....[5]....
        /*0154*/ 	.word	0x00001fc0


	//   ....[6]....
        /*0158*/ 	.word	0x00002100


	//   ....[7]....
        /*015c*/ 	.word	0x00002240


	//   ....[8]....
        /*0160*/ 	.word	0x00002380


	//   ....[9]....
        /*0164*/ 	.word	0x000024c0


	//   ....[10]....
        /*0168*/ 	.word	0x00002600


	//   ....[11]....
        /*016c*/ 	.word	0x000028a0


	//----- nvinfo : EIATTR_CRS_STACK_SIZE
	.align		4
.L_48:
        /*0170*/ 	.byte	0x04, 0x1e
        /*0172*/ 	.short	(.L_50 - .L_49)
.L_49:
        /*0174*/ 	.word	0x00000000


	//----- nvinfo : EIATTR_CBANK_PARAM_SIZE
	.align		4
.L_50:
        /*0178*/ 	.byte	0x03, 0x19
        /*017a*/ 	.short	0x0060


	//----- nvinfo : EIATTR_PARAM_CBANK
	.align		4
        /*017c*/ 	.byte	0x04, 0x0a
        /*017e*/ 	.short	(.L_52 - .L_51)
	.align		4
.L_51:
        /*0180*/ 	.word	index@(.nv.constant0._Z15grid_kernel_optPKddjjjjjjjjjjPdPmPymm)
        /*0184*/ 	.short	0x0380
        /*0186*/ 	.short	0x0060


	//----- nvinfo : EIATTR_SW_WAR
	.align		4
.L_52:
        /*0188*/ 	.byte	0x04, 0x36
        /*018a*/ 	.short	(.L_54 - .L_53)
.L_53:
        /*018c*/ 	.word	0x00000008
.L_54:


//--------------------- .nv.callgraph             --------------------------
	.section	.nv.callgraph,"",@"SHT_CUDA_CALLGRAPH"
	.align	4
	.sectionentsize	8
	.align		4
        /*0000*/ 	.word	0x00000000
	.align		4
        /*0004*/ 	.word	0xffffffff
	.align		4
        /*0008*/ 	.word	0x00000000
	.align		4
        /*000c*/ 	.word	0xfffffffe
	.align		4
        /*0010*/ 	.word	0x00000000
	.align		4
        /*0014*/ 	.word	0xfffffffd
	.align		4
        /*0018*/ 	.word	0x00000000
	.align		4
        /*001c*/ 	.word	0xfffffffc


//--------------------- .nv.constant3             --------------------------
	.section	.nv.constant3,"a",@progbits
	.align	8
.nv.constant3:
	.type		d_a_const,@object
	.size		d_a_const,(.L_0 - d_a_const)
d_a_const:
	.zero		960
.L_0:


//--------------------- .text._Z15grid_kernel_optPKddjjjjjjjjjjPdPmPymm --------------------------
	.section	.text._Z15grid_kernel_optPKddjjjjjjjjjjPdPmPymm,"ax",@progbits
	.align	128
        .global         _Z15grid_kernel_optPKddjjjjjjjjjjPdPmPymm
        .type           _Z15grid_kernel_optPKddjjjjjjjjjjPdPmPymm,@function
        .size           _Z15grid_kernel_optPKddjjjjjjjjjjPdPmPymm,(.L_x_28 - _Z15grid_kernel_optPKddjjjjjjjjjjPdPmPymm)
        .other          _Z15grid_kernel_optPKddjjjjjjjjjjPdPmPymm,@"STO_CUDA_ENTRY STV_DEFAULT"
_Z15grid_kernel_optPKddjjjjjjjjjjPdPmPymm:
.text._Z15grid_kernel_optPKddjjjjjjjjjjPdPmPymm:
[----:B------:R-:W-:Y:S01]  /*0000*/  LDC R1, c[0x0][0x37c] ;  /* 0x0000df00ff017b82 */ /* 0x000fe20000000800 */
[----:B------:R-:W0:Y:S01]  /*0010*/  S2R R4, SR_TID.X ;  /* 0x0000000000047919 */ /* 0x000e220000002100 */
[----:B------:R-:W1:Y:S06]  /*0020*/  LDCU.64 UR8, c[0x0][0x358] ;  /* 0x00006b00ff0877ac */ /* 0x000e6c0008000a00 */
[----:B------:R-:W2:Y:S01]  /*0030*/  S2UR UR4, SR_CTAID.X ;  /* 0x00000000000479c3 */ /* 0x000ea20000002500 */
[----:B------:R-:W3:Y:S01]  /*0040*/  LDCU.64 UR6, c[0x0][0x3d8] ;  /* 0x00007b00ff0677ac */ /* 0x000ee20008000a00 */
[----:B0-----:R-:W-:-:S13]  /*0050*/  ISETP.GT.U32.AND P1, PT, R4, 0x1d, PT ;  /* 0x0000001d0400780c */ /* 0x001fda0003f24070 */
[----:B------:R-:W0:Y:S02]  /*0060*/  @!P1 LDC.64 R2, c[0x0][0x380] ;  /* 0x0000e000ff029b82 */ /* 0x000e240000000a00 */
[----:B0-----:R-:W-:-:S06]  /*0070*/  @!P1 IMAD.WIDE.U32 R2, R4, 0x8, R2 ;  /* 0x0000000804029825 */ /* 0x001fcc00078e0002 */
[----:B-1----:R-:W4:Y:S01]  /*0080*/  @!P1 LDG.E.64 R2, desc[UR8][R2.64] ;  /* 0x0000000802029981 */ /* 0x002f22000c1e1b00 */
[----:B------:R-:W2:Y:S01]  /*0090*/  LDC R7, c[0x0][0x360] ;  /* 0x0000d800ff077b82 */ /* 0x000ea20000000800 */
[----:B------:R-:W-:Y:S01]  /*00a0*/  IMAD.MOV.U32 R5, RZ, RZ, RZ ;  /* 0x000000ffff057224 */ /* 0x000fe200078e00ff */
[----:B------:R-:W-:Y:S01]  /*00b0*/  @!P1 MOV R0, 0x400 ;  /* 0x0000040000009802 */ /* 0x000fe20000000f00 */
[----:B------:R-:W0:Y:S01]  /*00c0*/  @!P1 S2R R9, SR_CgaCtaId ;  /* 0x0000000000099919 */ /* 0x000e220000008800 */
[----:B--2---:R-:W-:-:S03]  /*00d0*/  IMAD.WIDE.U32 R6, R7, UR4, R4 ;  /* 0x0000000407067c25 */ /* 0x004fc6000f8e0004 */
[----:B---3--:R-:W-:-:S04]  /*00e0*/  ISETP.GE.U32.AND P0, PT, R6, UR6, PT ;  /* 0x0000000606007c0c */ /* 0x008fc8000bf06070 */
[----:B------:R-:W-:Y:S02]  /*00f0*/  ISETP.GE.U32.AND.EX P0, PT, R7, UR7, PT, P0 ;  /* 0x0000000707007c0c */ /* 0x000fe4000bf06100 */
[----:B0-----:R-:W-:-:S05]  /*0100*/  @!P1 LEA R5, R9, R0, 0x18 ;  /* 0x0000000009059211 */ /* 0x001fca00078ec0ff */
[----:B------:R-:W-:-:S05]  /*0110*/  @!P1 IMAD R5, R4, 0x8, R5 ;  /* 0x0000000804059824 */ /* 0x000fca00078e0205 */
[----:B----4-:R0:W-:Y:S01]  /*0120*/  @!P1 STS.64 [R5], R2 ;  /* 0x0000000205009388 */ /* 0x0101e20000000a00 */
[----:B------:R-:W-:Y:S06]  /*0130*/  BAR.SYNC.DEFER_BLOCKING 0x0 ;  /* 0x0000000000007b1d */ /* 0x000fec0000010000 */
[----:B------:R-:W-:Y:S05]  /*0140*/  @P0 EXIT ;  /* 0x000000000000094d */ /* 0x000fea0003800000 */
[----:B------:R-:W1:Y:S01]  /*0150*/  LDCU.64 UR4, c[0x0][0x3d0] ;  /* 0x00007a00ff0477ac */ /* 0x000e620008000a00 */
[----:B------:R-:W-:Y:S01]  /*0160*/  BSSY.RECONVERGENT B0, `(.L_x_0) ;  /* 0x0000028000007945 */ /* 0x000fe20003800200 */
[----:B-1----:R-:W-:Y:S01]  /*0170*/  IADD3 R16, P0, PT, R6, UR4, RZ ;  /* 0x0000000406107c10 */ /* 0x002fe2000ff1e0ff */
[----:B------:R-:W-:-:S03]  /*0180*/  UMOV UR4, URZ ;  /* 0x000000ff00047c82 */ /* 0x000fc60008000000 */
[----:B------:R-:W-:-:S04]  /*0190*/  IADD3.X R17, PT, PT, R7, UR5, RZ, P0, !PT ;  /* 0x0000000507117c10 */ /* 0x000fc800087fe4ff */
[----:B------:R-:W-:-:S13]  /*01a0*/  ISETP.NE.U32.AND P0, PT, R17, RZ, PT ;  /* 0x000000ff1100720c */ /* 0x000fda0003f05070 */
[----:B------:R-:W-:Y:S05]  /*01b0*/  @P0 BRA `(.L_x_1) ;  /* 0x00000000005c0947 */ /* 0x000fea0003800000 */
[----:B------:R-:W1:Y:S02]  /*01c0*/  LDCU UR5, c[0x0][0x3b4] ;  /* 0x00007680ff0577ac */ /* 0x000e640008000800 */
[----:B-1----:R-:W1:Y:S01]  /*01d0*/  I2F.U32.RP R0, UR5 ;  /* 0x0000000500007d06 */ /* 0x002e620008209000 */
[----:B------:R-:W-:-:S07]  /*01e0*/  ISETP.NE.U32.AND P2, PT, RZ, UR5, PT ;  /* 0x00000005ff007c0c */ /* 0x000fce000bf45070 */
[----:B-1----:R-:W0:Y:S02]  /*01f0*/  MUFU.RCP R0, R0 ;  /* 0x0000000000007308 */ /* 0x002e240000001000 */
[----:B0-----:R-:W-:-:S06]  /*0200*/  IADD3 R2, PT, PT, R0, 0xffffffe, RZ ;  /* 0x0ffffffe00027810 */ /* 0x001fcc0007ffe0ff */
[----:B------:R0:W1:Y:S02]  /*0210*/  F2I.FTZ.U32.TRUNC.NTZ R3, R2 ;  /* 0x0000000200037305 */ /* 0x000064000021f000 */
[----:B0-----:R-:W-:Y:S02]  /*0220*/  IMAD.MOV.U32 R2, RZ, RZ, RZ ;  /* 0x000000ffff027224 */ /* 0x001fe400078e00ff */
[----:B-1----:R-:W-:-:S04]  /*0230*/  IMAD.MOV R5, RZ, RZ, -R3 ;  /* 0x000000ffff057224 */ /* 0x002fc800078e0a03 */
[----:B------:R-:W-:-:S04]  /*0240*/  IMAD R5, R5, UR5, RZ ;  /* 0x0000000505057c24 */ /* 0x000fc8000f8e02ff */
[----:B------:R-:W-:-:S06]  /*0250*/  IMAD.HI.U32 R3, R3, R5, R2 ;  /* 0x0000000503037227 */ /* 0x000fcc00078e0002 */
[----:B------:R-:W-:-:S05]  /*0260*/  IMAD.HI.U32 R2, R3, R16, RZ ;  /* 0x0000001003027227 */ /* 0x000fca00078e00ff */
[----:B------:R-:W-:-:S05]  /*0270*/  IADD3 R3, PT, PT, -R2, RZ, RZ ;  /* 0x000000ff02037210 */ /* 0x000fca0007ffe1ff */
[----:B------:R-:W-:-:S05]  /*0280*/  IMAD R3, R3, UR5, R16 ;  /* 0x0000000503037c24 */ /* 0x000fca000f8e0210 */
[----:B------:R-:W-:-:S13]  /*0290*/  ISETP.GE.U32.AND P0, PT, R3, UR5, PT ;  /* 0x0000000503007c0c */ /* 0x000fda000bf06070 */
[----:B------:R-:W-:Y:S02]  /*02a0*/  @P0 VIADD R3, R3, -UR5 ;  /* 0x8000000503030c36 */ /* 0x000fe40008000000 */
[----:B------:R-:W-:-:S03]  /*02b0*/  @P0 VIADD R2, R2, 0x1 ;  /* 0x0000000102020836 */ /* 0x000fc60000000000 */
[----:B------:R-:W-:-:S13]  /*02c0*/  ISETP.GE.U32.AND P1, PT, R3, UR5, PT ;  /* 0x0000000503007c0c */ /* 0x000fda000bf26070 */
[----:B------:R-:W-:Y:S02]  /*02d0*/  @P1 IADD3 R2, PT, PT, R2, 0x1, RZ ;  /* 0x0000000102021810 */ /* 0x000fe40007ffe0ff */
[----:B------:R-:W-:-:S05]  /*02e0*/  @!P2 LOP3.LUT R2, RZ, UR5, RZ, 0x33, !PT ;  /* 0x00000005ff02ac12 */ /* 0x000fca000f8e33ff */
[----:B------:R-:W-:-:S04]  /*02f0*/  IMAD.MOV R3, RZ, RZ, -R2 ;  /* 0x000000ffff037224 */ /* 0x000fc800078e0a02 */
[----:B------:R-:W-:Y:S02]  /*0300*/  IMAD R6, R3, UR5, R16 ;  /* 0x0000000503067c24 */ /* 0x000fe4000f8e0210 */
[----:B------:R-:W-:Y:S01]  /*0310*/  IMAD.MOV.U32 R3, RZ, RZ, RZ ;  /* 0x000000ffff037224 */ /* 0x000fe200078e00ff */
[----:B------:R-:W-:Y:S06]  /*0320*/  BRA `(.L_x_2) ;  /* 0x00000000002c7947 */ /* 0x000fec0003800000 */
.L_x_1:
[----:B------:R-:W1:Y:S01]  /*0330*/  LDCU UR5, c[0x0][0x3b4] ;  /* 0x00007680ff0577ac */ /* 0x000e620008000800 */
[----:B------:R-:W-:Y:S01]  /*0340*/  MOV R14, R16 ;  /* 0x00000010000e7202 */ /* 0x000fe20000000f00 */
[----:B------:R-:W-:Y:S01]  /*0350*/  IMAD.MOV.U32 R21, RZ, RZ, R17 ;  /* 0x000000ffff157224 */ /* 0x000fe200078e0011 */
[----:B------:R-:W-:Y:S01]  /*0360*/  MOV R10, 0x390 ;  /* 0x00000390000a7802 */ /* 0x000fe20000000f00 */
[----:B-1----:R-:W-:-:S07]  /*0370*/  IMAD.U32 R8, RZ, RZ, UR5 ;  /* 0x00000005ff087e24 */ /* 0x002fce000f8e00ff */
[----:B0-----:R-:W-:Y:S05]  /*0380*/  CALL.REL.NOINC `($__internal_0_$__cuda_sm20_div_u64) ;  /* 0x0000002400487944 */ /* 0x001fea0003c00000 */
[----:B------:R-:W0:Y:S01]  /*0390*/  LDCU UR5, c[0x0][0x3b4] ;  /* 0x00007680ff0577ac */ /* 0x000e220008000800 */
[----:B------:R-:W-:Y:S01]  /*03a0*/  IADD3 R3, PT, PT, -R9, RZ, RZ ;  /* 0x000000ff09037210 */ /* 0x000fe20007ffe1ff */
[----:B------:R-:W-:-:S04]  /*03b0*/  IMAD.MOV.U32 R2, RZ, RZ, R9 ;  /* 0x000000ffff027224 */ /* 0x000fc800078e0009 */
[----:B0-----:R-:W-:Y:S01]  /*03c0*/  IMAD R6, R3, UR5, R16 ;  /* 0x0000000503067c24 */ /* 0x001fe2000f8e0210 */
[----:B------:R-:W-:-:S07]  /*03d0*/  MOV R3, R8 ;  /* 0x0000000800037202 */ /* 0x000fce0000000f00 */
.L_x_2:
[----:B------:R-:W-:Y:S05]  /*03e0*/  BSYNC.RECONVERGENT B0 ;  /* 0x0000000000007941 */ /* 0x000fea0003800200 */
.L_x_0:
[----:B------:R-:W-:Y:S01]  /*03f0*/  ISETP.NE.U32.AND P0, PT, R3, RZ, PT ;  /* 0x000000ff0300720c */ /* 0x000fe20003f05070 */
[----:B------:R-:W-:-:S12]  /*0400*/  BSSY.RECONVERGENT B0, `(.L_x_3) ;  /* 0x0000025000007945 */ /* 0x000fd80003800200 */
[----:B------:R-:W-:Y:S05]  /*0410*/  @P0 BRA `(.L_x_4) ;  /* 0x0000000000600947 */ /* 0x000fea0003800000 */
[----:B------:R-:W0:Y:S02]  /*0420*/  LDCU UR5, c[0x0][0x3b0] ;  /* 0x00007600ff0577ac */ /* 0x000e240008000800 */
[----:B0-----:R-:W0:Y:S01]  /*0430*/  I2F.U32.RP R0, UR5 ;  /* 0x0000000500007d06 */ /* 0x001e220008209000 */
[----:B------:R-:W-:-:S07]  /*0440*/  ISETP.NE.U32.AND P2, PT, RZ, UR5, PT ;  /* 0x00000005ff007c0c */ /* 0x000fce000bf45070 */
[----:B0-----:R-:W0:Y:S02]  /*0450*/  MUFU.RCP R0, R0 ;  /* 0x0000000000007308 */ /* 0x001e240000001000 */
[----:B0-----:R-:W-:-:S06]  /*0460*/  VIADD R4, R0, 0xffffffe ;  /* 0x0ffffffe00047836 */ /* 0x001fcc0000000000 */
[----:B------:R0:W1:Y:S02]  /*0470*/  F2I.FTZ.U32.TRUNC.NTZ R5, R4 ;  /* 0x0000000400057305 */ /* 0x000064000021f000 */
[----:B0-----:R-:W-:Y:S01]  /*0480*/  IMAD.MOV.U32 R4, RZ, RZ, RZ ;  /* 0x000000ffff047224 */ /* 0x001fe200078e00ff */
[----:B-1----:R-:W-:-:S05]  /*0490*/  IADD3 R3, PT, PT, RZ, -R5, RZ ;  /* 0x80000005ff037210 */ /* 0x002fca0007ffe0ff */
[----:B------:R-:W-:-:S04]  /*04a0*/  IMAD R3, R3, UR5, RZ ;  /* 0x0000000503037c24 */ /* 0x000fc8000f8e02ff */
[----:B------:R-:W-:-:S06]  /*04b0*/  IMAD.HI.U32 R5, R5, R3, R4 ;  /* 0x0000000305057227 */ /* 0x000fcc00078e0004 */
[----:B------:R-:W-:-:S05]  /*04c0*/  IMAD.HI.U32 R7, R5, R2, RZ ;  /* 0x0000000205077227 */ /* 0x000fca00078e00ff */
[----:B------:R-:W-:-:S05]  /*04d0*/  IADD3 R3, PT, PT, -R7, RZ, RZ ;  /* 0x000000ff07037210 */ /* 0x000fca0007ffe1ff */
[----:B------:R-:W-:-:S05]  /*04e0*/  IMAD R3, R3, UR5, R2 ;  /* 0x0000000503037c24 */ /* 0x000fca000f8e0202 */
[----:B------:R-:W-:-:S13]  /*04f0*/  ISETP.GE.U32.AND P0, PT, R3, UR5, PT ;  /* 0x0000000503007c0c */ /* 0x000fda000bf06070 */
[----:B------:R-:W-:Y:S01]  /*0500*/  @P0 VIADD R3, R3, -UR5 ;  /* 0x8000000503030c36 */ /* 0x000fe20008000000 */
[----:B------:R-:W-:-:S04]  /*0510*/  @P0 IADD3 R7, PT, PT, R7, 0x1, RZ ;  /* 0x0000000107070810 */ /* 0x000fc80007ffe0ff */
[----:B------:R-:W-:Y:S01]  /*0520*/  ISETP.GE.U32.AND P1, PT, R3, UR5, PT ;  /* 0x0000000503007c0c */ /* 0x000fe2000bf26070 */
[----:B------:R-:W-:-:S12]  /*0530*/  HFMA2 R3, -RZ, RZ, 0, 0 ;  /* 0x00000000ff037431 */ /* 0x000fd800000001ff */
[----:B------:R-:W-:Y:S01]  /*0540*/  @P1 VIADD R7, R7, 0x1 ;  /* 0x0000000107071836 */ /* 0x000fe20000000000 */
[----:B------:R-:W-:-:S04]  /*0550*/  @!P2 LOP3.LUT R7, RZ, UR5, RZ, 0x33, !PT ;  /* 0x00000005ff07ac12 */ /* 0x000fc8000f8e33ff */
[----:B------:R-:W-:-:S05]  /*0560*/  IADD3 R5, PT, PT, -R7, RZ, RZ ;  /* 0x000000ff07057210 */ /* 0x000fca0007ffe1ff */
[----:B------:R-:W-:Y:S02]  /*0570*/  IMAD R5, R5, UR5, R2 ;  /* 0x0000000505057c24 */ /* 0x000fe4000f8e0202 */
[----:B------:R-:W-:Y:S01]  /*0580*/  IMAD.MOV.U32 R2, RZ, RZ, R7 ;  /* 0x000000ffff027224 */ /* 0x000fe200078e0007 */
[----:B------:R-:W-:Y:S06]  /*0590*/  BRA `(.L_x_5) ;  /* 0x00000000002c7947 */ /* 0x000fec0003800000 */
.L_x_4:
[----:B------:R-:W0:Y:S01]  /*05a0*/  LDCU UR5, c[0x0][0x3b0] ;  /* 0x00007600ff0577ac */ /* 0x000e220008000800 */
[----:B------:R-:W-:Y:S01]  /*05b0*/  IMAD.MOV.U32 R14, RZ, RZ, R2 ;  /* 0x000000ffff0e7224 */ /* 0x000fe200078e0002 */
[----:B------:R-:W-:Y:S02]  /*05c0*/  MOV R21, R3 ;  /* 0x0000000300157202 */ /* 0x000fe40000000f00 */
[----:B------:R-:W-:Y:S01]  /*05d0*/  MOV R10, 0x600 ;  /* 0x00000600000a7802 */ /* 0x000fe20000000f00 */
[----:B0-----:R-:W-:-:S07]  /*05e0*/  IMAD.U32 R8, RZ, RZ, UR5 ;  /* 0x00000005ff087e24 */ /* 0x001fce000f8e00ff */
[----:B------:R-:W-:Y:S05]  /*05f0*/  CALL.REL.NOINC `($__internal_0_$__cuda_sm20_div_u64) ;  /* 0x0000002000ac7944 */ /* 0x000fea0003c00000 */
[----:B------:R-:W0:Y:S01]  /*0600*/  LDCU UR5, c[0x0][0x3b0] ;  /* 0x00007600ff0577ac */ /* 0x000e220008000800 */
[----:B------:R-:W-:Y:S02]  /*0610*/  IADD3 R5, PT, PT, -R9, RZ, RZ ;  /* 0x000000ff09057210 */ /* 0x000fe40007ffe1ff */
[----:B------:R-:W-:-:S03]  /*0620*/  MOV R3, R8 ;  /* 0x0000000800037202 */ /* 0x000fc60000000f00 */
[----:B0-----:R-:W-:Y:S02]  /*0630*/  IMAD R5, R5, UR5, R2 ;  /* 0x0000000505057c24 */ /* 0x001fe4000f8e0202 */
[----:B------:R-:W-:-:S07]  /*0640*/  IMAD.MOV.U32 R2, RZ, RZ, R9 ;  /* 0x000000ffff027224 */ /* 0x000fce00078e0009 */
.L_x_5:
[----:B------:R-:W-:Y:S05]  /*0650*/  BSYNC.RECONVERGENT B0 ;  /* 0x0000000000007941 */ /* 0x000fea0003800200 */
.L_x_3:
        /* <DEDUP_REMOVED lines=19> */
[----:B------:R-:W-:-:S13]  /*0790*/  ISETP.GE.U32.AND P1, PT, R3, UR5, PT ;  /* 0x0000000503007c0c */ /* 0x000fda000bf26070 */
[----:B------:R-:W-:Y:S01]  /*07a0*/  @P1 VIADD R9, R9, 0x1 ;  /* 0x0000000109091836 */ /* 0x000fe20000000000 */
[----:B------:R-:W-:-:S04]  /*07b0*/  @!P2 LOP3.LUT R9, RZ, UR5, RZ, 0x33, !PT ;  /* 0x00000005ff09ac12 */ /* 0x000fc8000f8e33ff */
[----:B------:R-:W-:-:S05]  /*07c0*/  IADD3 R3, PT, PT, -R9, RZ, RZ ;  /* 0x000000ff09037210 */ /* 0x000fca0007ffe1ff */
[----:B------:R-:W-:Y:S02]  /*07d0*/  IMAD R4, R3, UR5, R2 ;  /* 0x0000000503047c24 */ /* 0x000fe4000f8e0202 */
[----:B------:R-:W-:Y:S02]  /*07e0*/  HFMA2 R3, -RZ, RZ, 0, 0 ;  /* 0x00000000ff037431 */ /* 0x000fe400000001ff */
[----:B------:R-:W-:Y:S01]  /*07f0*/  IMAD.MOV.U32 R2, RZ, RZ, R9 ;  /* 0x000000ffff027224 */ /* 0x000fe200078e0009 */
[----:B------:R-:W-:Y:S06]  /*0800*/  BRA `(.L_x_8) ;  /* 0x00000000002c7947 */ /* 0x000fec0003800000 */
.L_x_7:
[----:B------:R-:W0:Y:S01]  /*0810*/  LDCU UR5, c[0x0][0x3ac] ;  /* 0x00007580ff0577ac */ /* 0x000e220008000800 */
[----:B------:R-:W-:Y:S01]  /*0820*/  IMAD.MOV.U32 R14, RZ, RZ, R2 ;  /* 0x000000ffff0e7224 */ /* 0x000fe200078e0002 */
[----:B------:R-:W-:Y:S02]  /*0830*/  MOV R21, R3 ;  /* 0x0000000300157202 */ /* 0x000fe40000000f00 */
[----:B------:R-:W-:Y:S01]  /*0840*/  MOV R10, 0x870 ;  /* 0x00000870000a7802 */ /* 0x000fe20000000f00 */
[----:B0-----:R-:W-:-:S07]  /*0850*/  IMAD.U32 R8, RZ, RZ, UR5 ;  /* 0x00000005ff087e24 */ /* 0x001fce000f8e00ff */
[----:B------:R-:W-:Y:S05]  /*0860*/  CALL.REL.NOINC `($__internal_0_$__cuda_sm20_div_u64) ;  /* 0x0000002000107944 */ /* 0x000fea0003c00000 */
[----:B------:R-:W0:Y:S01]  /*0870*/  LDCU UR5, c[0x0][0x3ac] ;  /* 0x00007580ff0577ac */ /* 0x000e220008000800 */
[----:B------:R-:W-:-:S05]  /*0880*/  IADD3 R3, PT, PT, -R9, RZ, RZ ;  /* 0x000000ff09037210 */ /* 0x000fca0007ffe1ff */
[----:B0-----:R-:W-:Y:S01]  /*0890*/  IMAD R4, R3, UR5, R2 ;  /* 0x0000000503047c24 */ /* 0x001fe2000f8e0202 */
[----:B------:R-:W-:Y:S01]  /*08a0*/  MOV R3, R8 ;  /* 0x0000000800037202 */ /* 0x000fe20000000f00 */
[----:B------:R-:W-:-:S07]  /*08b0*/  IMAD.MOV.U32 R2, RZ, RZ, R9 ;  /* 0x000000ffff027224 */ /* 0x000fce00078e0009 */
.L_x_8:
[----:B------:R-:W-:Y:S05]  /*08c0*/  BSYNC.RECONVERGENT B0 ;  /* 0x0000000000007941 */ /* 0x000fea0003800200 */
.L_x_6:
[----:B------:R-:W-:Y:S01]  /*08d0*/  ISETP.NE.U32.AND P0, PT, R3, RZ, PT ;  /* 0x000000ff0300720c */ /* 0x000fe20003f05070 */
[----:B------:R-:W-:-:S12]  /*08e0*/  BSSY.RECONVERGENT B0, `(.L_x_9) ;  /* 0x0000024000007945 */ /* 0x000fd80003800200 */
[----:B------:R-:W-:Y:S05]  /*08f0*/  @P0 BRA `(.L_x_10) ;  /* 0x00000000005c0947 */ /* 0x000fea0003800000 */
[----:B------:R-:W0:Y:S01]  /*0900*/  LDCU UR5, c[0x0][0x3a8] ;  /* 0x00007500ff0577ac */ /* 0x000e220008000800 */
[----:B------:R-:W-:Y:S01]  /*0910*/  IMAD.MOV.U32 R13, RZ, RZ, RZ ;  /* 0x000000ffff0d7224 */ /* 0x000fe200078e00ff */
        /* <DEDUP_REMOVED lines=19> */
[----:B------:R-:W-:Y:S01]  /*0a50*/  IMAD R3, R3, UR5, R2 ;  /* 0x0000000503037c24 */ /* 0x000fe2000f8e0202 */
[----:B------:R-:W-:Y:S06]  /*0a60*/  BRA `(.L_x_11) ;  /* 0x00000000002c7947 */ /* 0x000fec0003800000 */
.L_x_10:
[----:B------:R-:W0:Y:S01]  /*0a70*/  LDCU UR5, c[0x0][0x3a8] ;  /* 0x00007500ff0577ac */ /* 0x000e220008000800 */
[----:B------:R-:W-:Y:S01]  /*0a80*/  MOV R14, R2 ;  /* 0x00000002000e7202 */ /* 0x000fe20000000f00 */
[----:B------:R-:W-:Y:S01]  /*0a90*/  IMAD.MOV.U32 R21, RZ, RZ, R3 ;  /* 0x000000ffff157224 */ /* 0x000fe200078e0003 */
[----:B------:R-:W-:Y:S02]  /*0aa0*/  MOV R10, 0xad0 ;  /* 0x00000ad0000a7802 */ /* 0x000fe40000000f00 */
[----:B0-----:R-:W-:-:S07]  /*0ab0*/  MOV R8, UR5 ;  /* 0x0000000500087c02 */ /* 0x001fce0008000f00 */
[----:B------:R-:W-:Y:S05]  /*0ac0*/  CALL.REL.NOINC `($__internal_0_$__cuda_sm20_div_u64) ;  /* 0x0000001c00787944 */ /* 0x000fea0003c00000 */
[----:B------:R-:W0:Y:S01]  /*0ad0*/  LDCU UR5, c[0x0][0x3a8] ;  /* 0x00007500ff0577ac */ /* 0x000e220008000800 */
[----:B------:R-:W-:Y:S01]  /*0ae0*/  IMAD.MOV R3, RZ, RZ, -R9 ;  /* 0x000000ffff037224 */ /* 0x000fe200078e0a09 */
[----:B------:R-:W-:Y:S01]  /*0af0*/  MOV R12, R9 ;  /* 0x00000009000c7202 */ /* 0x000fe20000000f00 */
[----:B------:R-:W-:Y:S02]  /*0b00*/  IMAD.MOV.U32 R13, RZ, RZ, R8 ;  /* 0x000000ffff0d7224 */ /* 0x000fe400078e0008 */
[----:B0-----:R-:W-:-:S07]  /*0b10*/  IMAD R3, R3, UR5, R2 ;  /* 0x0000000503037c24 */ /* 0x001fce000f8e0202 */
.L_x_11:
[----:B------:R-:W-:Y:S05]  /*0b20*/  BSYNC.RECONVERGENT B0 ;  /* 0x0000000000007941 */ /* 0x000fea0003800200 */
.L_x_9:
        /* <DEDUP_REMOVED lines=8> */
[----:B0-----:R-:W-:-:S06]  /*0bb0*/  IADD3 R8, PT, PT, R0, 0xffffffe, RZ ;  /* 0x0ffffffe00087810 */ /* 0x001fcc0007ffe0ff */
[----:B------:R0:W1:Y:S02]  /*0bc0*/  F2I.FTZ.U32.TRUNC.NTZ R9, R8 ;  /* 0x0000000800097305 */ /* 0x000064000021f000 */
[----:B0-----:R-:W-:Y:S02]  /*0bd0*/  HFMA2 R8, -RZ, RZ, 0, 0 ;  /* 0x00000000ff087431 */ /* 0x001fe400000001ff */
[----:B-1----:R-:W-:-:S04]  /*0be0*/  IMAD.MOV R7, RZ, RZ, -R9 ;  /* 0x000000ffff077224 */ /* 0x002fc800078e0a09 */
[----:B------:R-:W-:-:S04]  /*0bf0*/  IMAD R7, R7, UR5, RZ ;  /* 0x0000000507077c24 */ /* 0x000fc8000f8e02ff */
[----:B------:R-:W-:-:S06]  /*0c00*/  IMAD.HI.U32 R9, R9, R7, R8 ;  /* 0x0000000709097227 */ /* 0x000fcc00078e0008 */
[----:B------:R-:W-:-:S04]  /*0c10*/  IMAD.HI.U32 R9, R9, R12, RZ ;  /* 0x0000000c09097227 */ /* 0x000fc800078e00ff */
[----:B------:R-:W-:-:S04]  /*0c20*/  IMAD.MOV R7, RZ, RZ, -R9 ;  /* 0x000000ffff077224 */ /* 0x000fc800078e0a09 */
[----:B------:R-:W-:-:S05]  /*0c30*/  IMAD R2, R7, UR5, R12 ;  /* 0x0000000507027c24 */ /* 0x000fca000f8e020c */
[----:B------:R-:W-:-:S13]  /*0c40*/  ISETP.GE.U32.AND P0, PT, R2, UR5, PT ;  /* 0x0000000502007c0c */ /* 0x000fda000bf06070 */
[----:B------:R-:W-:Y:S01]  /*0c50*/  @P0 IADD3 R2, PT, PT, R2, -UR5, RZ ;  /* 0x8000000502020c10 */ /* 0x000fe2000fffe0ff */
[----:B------:R-:W-:-:S03]  /*0c60*/  @P0 VIADD R9, R9, 0x1 ;  /* 0x0000000109090836 */ /* 0x000fc60000000000 */
[----:B------:R-:W-:-:S13]  /*0c70*/  ISETP.GE.U32.AND P1, PT, R2, UR5, PT ;  /* 0x0000000502007c0c */ /* 0x000fda000bf26070 */
[----:B------:R-:W-:Y:S02]  /*0c80*/  @P1 IADD3 R9, PT, PT, R9, 0x1, RZ ;  /* 0x0000000109091810 */ /* 0x000fe40007ffe0ff */
[----:B------:R-:W-:-:S05]  /*0c90*/  @!P2 LOP3.LUT R9, RZ, UR5, RZ, 0x33, !PT ;  /* 0x00000005ff09ac12 */ /* 0x000fca000f8e33ff */
[----:B------:R-:W-:-:S04]  /*0ca0*/  IMAD.MOV R7, RZ, RZ, -R9 ;  /* 0x000000ffff077224 */ /* 0x000fc800078e0a09 */
[----:B------:R-:W-:Y:S01]  /*0cb0*/  IMAD R2, R7, UR5, R12 ;  /* 0x0000000507027c24 */ /* 0x000fe2000f8e020c */
[----:B------:R-:W-:Y:S01]  /*0cc0*/  MOV R12, R9 ;  /* 0x00000009000c7202 */ /* 0x000fe20000000f00 */
[----:B------:R-:W-:Y:S06]  /*0cd0*/  BRA `(.L_x_14) ;  /* 0x00000000002c7947 */ /* 0x000fec0003800000 */
.L_x_13:
[----:B------:R-:W0:Y:S01]  /*0ce0*/  LDCU UR5, c[0x0][0x3a4] ;  /* 0x00007480ff0577ac */ /* 0x000e220008000800 */
[----:B------:R-:W-:Y:S01]  /*0cf0*/  MOV R14, R12 ;  /* 0x0000000c000e7202 */ /* 0x000fe20000000f00 */
[----:B------:R-:W-:Y:S01]  /*0d00*/  IMAD.MOV.U32 R21, RZ, RZ, R13 ;  /* 0x000000ffff157224 */ /* 0x000fe200078e000d */
[----:B------:R-:W-:Y:S02]  /*0d10*/  MOV R10, 0xd40 ;  /* 0x00000d40000a7802 */ /* 0x000fe40000000f00 */
[----:B0-----:R-:W-:-:S07]  /*0d20*/  MOV R8, UR5 ;  /* 0x0000000500087c02 */ /* 0x001fce0008000f00 */
[----:B------:R-:W-:Y:S05]  /*0d30*/  CALL.REL.NOINC `($__internal_0_$__cuda_sm20_div_u64) ;  /* 0x0000001800dc7944 */ /* 0x000fea0003c00000 */
[----:B------:R-:W0:Y:S01]  /*0d40*/  LDCU UR5, c[0x0][0x3a4] ;  /* 0x00007480ff0577ac */ /* 0x000e220008000800 */
[----:B------:R-:W-:Y:S02]  /*0d50*/  IMAD.MOV R7, RZ, RZ, -R9 ;  /* 0x000000ffff077224 */ /* 0x000fe400078e0a09 */
[----:B------:R-:W-:Y:S02]  /*0d60*/  IMAD.MOV.U32 R13, RZ, RZ, R8 ;  /* 0x000000ffff0d7224 */ /* 0x000fe400078e0008 */
[----:B0-----:R-:W-:Y:S01]  /*0d70*/  IMAD R2, R7, UR5, R12 ;  /* 0x0000000507027c24 */ /* 0x001fe2000f8e020c */
[----:B------:R-:W-:-:S07]  /*0d80*/  MOV R12, R9 ;  /* 0x00000009000c7202 */ /* 0x000fce0000000f00 */
.L_x_14:
[----:B------:R-:W-:Y:S05]  /*0d90*/  BSYNC.RECONVERGENT B0 ;  /* 0x0000000000007941 */ /* 0x000fea0003800200 */
.L_x_12:
        /* <DEDUP_REMOVED lines=27> */
.L_x_16:
        /* <DEDUP_REMOVED lines=11> */
.L_x_17:
[----:B------:R-:W-:Y:S05]  /*1000*/  BSYNC.RECONVERGENT B0 ;  /* 0x0000000000007941 */ /* 0x000fea0003800200 */
.L_x_15:
[----:B------:R-:W-:Y:S01]  /*1010*/  ISETP.NE.U32.AND P0, PT, R13, RZ, PT ;  /* 0x000000ff0d00720c */ /* 0x000fe20003f05070 */
[----:B------:R-:W-:-:S12]  /*1020*/  BSSY.RECONVERGENT B0, `(.L_x_18) ;  /* 0x0000024000007945 */ /* 0x000fd80003800200 */
[----:B------:R-:W-:Y:S05]  /*1030*/  @P0 BRA `(.L_x_19) ;  /* 0x00000000005c0947 */ /* 0x000fea0003800000 */
[----:B------:R-:W0:Y:S01]  /*1040*/  LDCU UR5, c[0x0][0x39c] ;  /* 0x00007380ff0577ac */ /* 0x000e220008000800 */
[----:B------:R-:W-:Y:S01]  /*1050*/  MOV R19, RZ ;  /* 0x000000ff00137202 */ /* 0x000fe20000000f00 */
        /* <DEDUP_REMOVED lines=20> */
[----:B------:R-:W-:Y:S06]  /*11a0*/  BRA `(.L_x_20) ;  /* 0x00000000002c7947 */ /* 0x000fec0003800000 */
.L_x_19:
[----:B------:R-:W0:Y:S01]  /*11b0*/  LDCU UR5, c[0x0][0x39c] ;  /* 0x00007380ff0577ac */ /* 0x000e220008000800 */
[----:B------:R-:W-:Y:S01]  /*11c0*/  IMAD.MOV.U32 R14, RZ, RZ, R12 ;  /* 0x000000ffff0e7224 */ /* 0x000fe200078e000c */
[----:B------:R-:W-:Y:S02]  /*11d0*/  MOV R21, R13 ;  /* 0x0000000d00157202 */ /* 0x000fe40000000f00 */
[----:B------:R-:W-:Y:S01]  /*11e0*/  MOV R10, 0x1210 ;  /* 0x00001210000a7802 */ /* 0x000fe20000000f00 */
[----:B0-----:R-:W-:-:S07]  /*11f0*/  IMAD.U32 R8, RZ, RZ, UR5 ;  /* 0x00000005ff087e24 */ /* 0x001fce000f8e00ff */
[----:B------:R-:W-:Y:S05]  /*1200*/  CALL.REL.NOINC `($__internal_0_$__cuda_sm20_div_u64) ;  /* 0x0000001400a87944 */ /* 0x000fea0003c00000 */
[----:B------:R-:W0:Y:S01]  /*1210*/  LDCU UR5, c[0x0][0x39c] ;  /* 0x00007380ff0577ac */ /* 0x000e220008000800 */
[----:B------:R-:W-:Y:S01]  /*1220*/  IADD3 R7, PT, PT, -R9, RZ, RZ ;  /* 0x000000ff09077210 */ /* 0x000fe20007ffe1ff */
[----:B------:R-:W-:Y:S01]  /*1230*/  IMAD.MOV.U32 R18, RZ, RZ, R9 ;  /* 0x000000ffff127224 */ /* 0x000fe200078e0009 */
[----:B------:R-:W-:-:S03]  /*1240*/  MOV R19, R8 ;  /* 0x0000000800137202 */ /* 0x000fc60000000f00 */
[----:B0-----:R-:W-:-:S07]  /*1250*/  IMAD R7, R7, UR5, R12 ;  /* 0x0000000507077c24 */ /* 0x001fce000f8e020c */
.L_x_20:
[----:B------:R-:W-:Y:S05]  /*1260*/  BSYNC.RECONVERGENT B0 ;  /* 0x0000000000007941 */ /* 0x000fea0003800200 */
.L_x_18:
        /* <DEDUP_REMOVED lines=26> */
.L_x_22:
        /* <DEDUP_REMOVED lines=11> */
.L_x_23:
[----:B------:R-:W-:Y:S05]  /*14c0*/  BSYNC.RECONVERGENT B0 ;  /* 0x0000000000007941 */ /* 0x000fea0003800200 */
.L_x_21:
[----:B------:R-:W-:Y:S01]  /*14d0*/  ISETP.NE.U32.AND P0, PT, R13, RZ, PT ;  /* 0x000000ff0d00720c */ /* 0x000fe20003f05070 */
[----:B------:R-:W-:-:S12]  /*14e0*/  BSSY.RECONVERGENT B0, `(.L_x_24) ;  /* 0x0000023000007945 */ /* 0x000fd80003800200 */
[----:B------:R-:W-:Y:S05]  /*14f0*/  @P0 BRA `(.L_x_25) ;  /* 0x00000000005c0947 */ /* 0x000fea0003800000 */
[----:B------:R-:W0:Y:S02]  /*1500*/  LDCU UR5, c[0x0][0x394] ;  /* 0x00007280ff0577ac */ /* 0x000e240008000800 */
        /* <DEDUP_REMOVED lines=17> */
[----:B------:R-:W-:-:S04]  /*1620*/  @!P2 LOP3.LUT R9, RZ, UR5, RZ, 0x33, !PT ;  /* 0x00000005ff09ac12 */ /* 0x000fc8000f8e33ff */
[----:B------:R-:W-:Y:S01]  /*1630*/  MOV R28, R9 ;  /* 0x00000009001c7202 */ /* 0x000fe20000000f00 */
[----:B------:R-:W-:-:S04]  /*1640*/  IMAD.MOV R11, RZ, RZ, -R9 ;  /* 0x000000ffff0b7224 */ /* 0x000fc800078e0a09 */
[----:B------:R-:W-:Y:S01]  /*1650*/  IMAD R26, R11, UR5, R12 ;  /* 0x000000050b1a7c24 */ /* 0x000fe2000f8e020c */
[----:B------:R-:W-:Y:S06]  /*1660*/  BRA `(.L_x_26) ;  /* 0x0000000000287947 */ /* 0x000fec0003800000 */
.L_x_25:
        /* <DEDUP_REMOVED lines=8> */
[----:B------:R-:W-:-:S04]  /*16f0*/  IMAD.MOV.U32 R28, RZ, RZ, R9 ;  /* 0x000000ffff1c7224 */ /* 0x000fc800078e0009 */
[----:B0-----:R-:W-:-:S07]  /*1700*/  IMAD R26, R11, UR5, R12 ;  /* 0x000000050b1a7c24 */ /* 0x001fce000f8e020c */
.L_x_26:
[----:B------:R-:W-:Y:S05]  /*1710*/  BSYNC.RECONVERGENT B0 ;  /* 0x0000000000007941 */ /* 0x000fea0003800200 */
.L_x_24:
[----:B------:R-:W0:Y:S01]  /*1720*/  S2UR UR6, SR_CgaCtaId ;  /* 0x00000000000679c3 */ /* 0x000e220000008800 */
[----:B------:R-:W-:Y:S01]  /*1730*/  UMOV UR5, 0x400 ;  /* 0x0000040000057882 */ /* 0x000fe20000000000 */
[----:B------:R-:W1:Y:S01]  /*1740*/  I2F.F64.U32 R20, R28 ;  /* 0x0000001c00147312 */ /* 0x000e620000201800 */
[----:B------:R-:W2:Y:S01]  /*1750*/  LDCU.128 UR12, c[0x3][URZ] ;  /* 0x00c00000ff0c77ac */ /* 0x000ea20008000c00 */
[----:B------:R-:W3:Y:S06]  /*1760*/  LDCU.128 UR16, c[0x3][0x10] ;  /* 0x00c00200ff1077ac */ /* 0x000eec0008000c00 */
[----:B------:R-:W4:Y:S08]  /*1770*/  I2F.F64.U32 R26, R26 ;  /* 0x0000001a001a7312 */ /* 0x000f300000201800 */
[----:B------:R-:W5:Y:S01]  /*1780*/  I2F.F64.U32 R18, R18 ;  /* 0x0000001200127312 */ /* 0x000f620000201800 */
[----:B0-----:R-:W-:-:S07]  /*1790*/  ULEA UR5, UR6, UR5, 0x18 ;  /* 0x0000000506057291 */ /* 0x001fce000f8ec0ff */
[----:B------:R-:W-:Y:S02]  /*17a0*/  I2F.F64.U32 R28, R2 ;  /* 0x00000002001c7312 */ /* 0x000fe40000201800 */
[----:B------:R-:W-:Y:S04]  /*17b0*/  LDS.64 R12, [UR5] ;  /* 0x00000005ff0c7984 */ /* 0x000fe80008000a00 */
[----:B------:R-:W1:Y:S04]  /*17c0*/  LDS.128 R8, [UR5+0x10] ;  /* 0x00001005ff087984 */ /* 0x000e680008000c00 */
[----:B------:R-:W4:Y:S04]  /*17d0*/  LDS.64 R22, [UR5+0x28] ;  /* 0x00002805ff167984 */ /* 0x000f280008000a00 */
[----:B------:R-:W-:Y:S01]  /*17e0*/  LDS.64 R24, [UR5+0x30] ;  /* 0x00003005ff187984 */ /* 0x000fe20008000a00 */
[----:B-1----:R-:W-:-:S03]  /*17f0*/  DFMA R20, R20, R8, R12 ;  /* 0x000000081414722b */ /* 0x002fc6000000000c */
[----:B------:R-:W5:Y:S01]  /*1800*/  LDS.128 R12, [UR5+0x40] ;  /* 0x00004005ff0c7984 */ /* 0x000f620008000c00 */
[----:B----4-:R-:W-:-:S03]  /*1810*/  DFMA R22, R26, R22, R10 ;  /* 0x000000161a16722b */ /* 0x010fc6000000000a */
[----:B------:R-:W0:Y:S01]  /*1820*/  LDS.64 R8, [UR5+0x58] ;  /* 0x00005805ff087984 */ /* 0x000e220008000a00 */
[----:B------:R-:W0:Y:S03]  /*1830*/  I2F.F64.U32 R10, R7 ;  /* 0x00000007000a7312 */ /* 0x000e260000201800 */
[----:B------:R-:W-:Y:S05]  /*1840*/  LDS.64 R26, [UR5+0x88] ;  /* 0x00008805ff1a7984 */ /* 0x000fea0008000a00 */
[----:B------:R-:W-:Y:S01]  /*1850*/  I2F.F64.U32 R6, R6 ;  /* 0x0000000600067312 */ /* 0x000fe20000201800 */
[----:B-----5:R-:W-:Y:S01]  /*1860*/  DFMA R12, R18, R12, R24 ;  /* 0x0000000c120c722b */ /* 0x020fe20000000018 */
[----:B------:R-:W-:Y:S06]  /*1870*/  LDS.64 R24, [UR5+0x60] ;  /* 0x00006005ff187984 */ /* 0x000fec0008000a00 */
[----:B------:R-:W1:Y:S01]  /*1880*/  I2F.F64.U32 R18, R0 ;  /* 0x0000000000127312 */ /* 0x000e620000201800 */
[----:B0-----:R-:W-:Y:S01]  /*1890*/  DFMA R14, R10, R8, R14 ;  /* 0x000000080a0e722b */ /* 0x001fe2000000000e */
[----:B------:R-:W1:Y:S02]  /*18a0*/  LDS.128 R8, [UR5+0x70] ;  /* 0x00007005ff087984 */ /* 0x000e640008000c00 */
[----:B-1----:R-:W-:-:S02]  /*18b0*/  DFMA R24, R18, R8, R24 ;  /* 0x000000081218722b */ /* 0x002fc40000000018 */
[----:B------:R-:W-:Y:S01]  /*18c0*/  DFMA R26, R28, R26, R10 ;  /* 0x0000001a1c1a722b */ /* 0x000fe2000000000a */
[----:B------:R-:W-:Y:S01]  /*18d0*/  LDS.64 R18, [UR5+0x90] ;  /* 0x00009005ff127984 */ /* 0x000fe20008000a00 */
[----:B------:R0:W1:Y:S03]  /*18e0*/  I2F.F64.U32 R28, R3 ;  /* 0x00000003001c7312 */ /* 0x0000660000201800 */
[----:B------:R-:W1:Y:S04]  /*18f0*/  LDS.128 R8, [UR5+0xa0] ;  /* 0x0000a005ff087984 */ /* 0x000e680008000c00 */
[----:B0-----:R-:W-:Y:S01]  /*1900*/  LDS.64 R2, [UR5+0xc0] ;  /* 0x0000c005ff027984 */ /* 0x001fe20008000a00 */
[----:B-1----:R-:W-:-:S03]  /*1910*/  DFMA R18, R28, R8, R18 ;  /* 0x000000081c12722b */ /* 0x002fc60000000012 */
[----:B------:R-:W0:Y:S01]  /*1920*/  LDS.64 R8, [UR5+0xb8] ;  /* 0x0000b805ff087984 */ /* 0x000e220008000a00 */
[----:B------:R-:W0:Y:S08]  /*1930*/  I2F.F64.U32 R28, R4 ;  /* 0x00000004001c7312 */ /* 0x000e300000201800 */
[----:B------:R-:W1:Y:S01]  /*1940*/  I2F.F64.U32 R4, R5 ;  /* 0x0000000500047312 */ /* 0x000e620000201800 */
[----:B0-----:R-:W-:Y:S01]  /*1950*/  DFMA R28, R28, R8, R10 ;  /* 0x000000081c1c722b */ /* 0x001fe2000000000a */
[----:B------:R-:W1:Y:S02]  /*1960*/  LDS.128 R8, [UR5+0xd0] ;  /* 0x0000d005ff087984 */ /* 0x000e640008000c00 */
[----:B-1----:R-:W-:-:S02]  /*1970*/  DFMA R8, R4, R8, R2 ;  /* 0x000000080408722b */ /* 0x002fc40000000002 */
[----:B------:R-:W0:Y:S02]  /*1980*/  LDS.64 R2, [UR5+0xe8] ;  /* 0x0000e805ff027984 */ /* 0x000e240008000a00 */
[----:B0-----:R-:W-:Y:S02]  /*1990*/  DFMA R10, R6, R2, R10 ;  /* 0x00000002060a722b */ /* 0x001fe4000000000a */
[----:B--2---:R-:W-:-:S08]  /*19a0*/  DMUL R2, R22, UR14 ;  /* 0x0000000e16027c28 */ /* 0x004fd00008000000 */
[----:B------:R-:W-:Y:S01]  /*19b0*/  DFMA R2, R20, UR12, R2 ;  /* 0x0000000c14027c2b */ /* 0x000fe20008000002 */
[----:B------:R-:W0:Y:S07]  /*19c0*/  LDCU.128 UR12, c[0x3][0x20] ;  /* 0x00c00400ff0c77ac */ /* 0x000e2e0008000c00 */
[----:B---3--:R-:W-:-:S08]  /*19d0*/  DFMA R2, R12, UR16, R2 ;  /* 0x000000100c027c2b */ /* 0x008fd00008000002 */
[----:B------:R-:W-:Y:S01]  /*19e0*/  DFMA R2, R14, UR18, R2 ;  /* 0x000000120e027c2b */ /* 0x000fe20008000002 */
[----:B------:R-:W1:Y:S07]  /*19f0*/  LDCU.128 UR16, c[0x3][0x30] ;  /* 0x00c00600ff1077ac */ /* 0x000e6e0008000c00 */
[----:B0-----:R-:W-:-:S08]  /*1a00*/  DFMA R2, R24, UR12, R2 ;  /* 0x0000000c18027c2b */ /* 0x001fd00008000002 */
[----:B------:R-:W-:Y:S01]  /*1a10*/  DFMA R2, R26, UR14, R2 ;  /* 0x0000000e1a027c2b */ /* 0x000fe20008000002 */
[----:B------:R-:W0:Y:S07]  /*1a20*/  LDCU.128 UR12, c[0x3][0x40] ;  /* 0x00c00800ff0c77ac */ /* 0x000e2e0008000c00 */
[----:B-1----:R-:W-:-:S08]  /*1a30*/  DFMA R2, R18, UR16, R2 ;  /* 0x0000001012027c2b */ /* 0x002fd00008000002 */
[----:B------:R-:W-:Y:S01]  /*1a40*/  DFMA R4, R28, UR18, R2 ;  /* 0x000000121c047c2b */ /* 0x000fe20008000002 */
[----:B------:R-:W1:Y:S01]  /*1a50*/  LDCU.128 UR16, c[0x3][0x50] ;  /* 0x00c00a00ff1077ac */ /* 0x000e620008000c00 */
[----:B------:R-:W2:Y:S06]  /*1a60*/  LDC.64 R2, c[0x0][0x388] ;  /* 0x0000e200ff027b82 */ /* 0x000eac0000000a00 */
[----:B0-----:R-:W-:-:S08]  /*1a70*/  DFMA R4, R8, UR12, R4 ;  /* 0x0000000c08047c2b */ /* 0x001fd00008000004 */
[----:B------:R-:W-:-:S08]  /*1a80*/  DFMA R4, R10, UR14, R4 ;  /* 0x0000000e0a047c2b */ /* 0x000fd00008000004 */
[----:B-1----:R-:W-:Y:S02]  /*1a90*/  DADD R4, R4, -UR16 ;  /* 0x8000001004047e29 */ /* 0x002fe40008000000 */
[----:B--2---:R-:W-:-:S08]  /*1aa0*/  DMUL R6, R2, UR18 ;  /* 0x0000001202067c28 */ /* 0x004fd00008000000 */
[----:B------:R-:W-:-:S14]  /*1ab0*/  DSETP.GT.AND P0, PT, |R4|, R6, PT ;  /* 0x000000060400722a */ /* 0x000fdc0003f04200 */
[----:B------:R-:W-:Y:S05]  /*1ac0*/  @P0 EXIT ;  /* 0x000000000000094d */ /* 0x000fea0003800000 */
[----:B------:R-:W0:Y:S01]  /*1ad0*/  LDCU.128 UR4, c[0x3][0x60] ;  /* 0x00c00c00ff0477ac */ /* 0x000e220008000c00 */
[----:B------:R-:W1:Y:S01]  /*1ae0*/  LDCU.128 UR12, c[0x3][0x70] ;  /* 0x00c00e00ff0c77ac */ /* 0x000e620008000c00 */
[----:B0-----:R-:W-:-:S08]  /*1af0*/  DMUL R4, R22, UR6 ;  /* 0x0000000616047c28 */ /* 0x001fd00008000000 */
[----:B------:R-:W-:Y:S01]  /*1b00*/  DFMA R4, R20, UR4, R4 ;  /* 0x0000000414047c2b */ /* 0x000fe20008000004 */
[----:B------:R-:W0:Y:S07]  /*1b10*/  LDCU.128 UR4, c[0x3][0x80] ;  /* 0x00c01000ff0477ac */ /* 0x000e2e0008000c00 */
[----:B-1----:R-:W-:-:S08]  /*1b20*/  DFMA R4, R12, UR12, R4 ;  /* 0x0000000c0c047c2b */ /* 0x002fd00008000004 */
[----:B------:R-:W-:Y:S01]  /*1b30*/  DFMA R4, R14, UR14, R4 ;  /* 0x0000000e0e047c2b */ /* 0x000fe20008000004 */
[----:B------:R-:W1:Y:S07]  /*1b40*/  LDCU.128 UR12, c[0x3][0x90] ;  /* 0x00c01200ff0c77ac */ /* 0x000e6e0008000c00 */
[----:B0-----:R-:W-:-:S08]  /*1b50*/  DFMA R4, R24, UR4, R4 ;  /* 0x0000000418047c2b */ /* 0x001fd00008000004 */
[----:B------:R-:W-:Y:S01]  /*1b60*/  DFMA R4, R26, UR6, R4 ;  /* 0x000000061a047c2b */ /* 0x000fe20008000004 */
[----:B------:R-:W0:Y:S07]  /*1b70*/  LDCU.128 UR4, c[0x3][0xa0] ;  /* 0x00c01400ff0477ac */ /* 0x000e2e0008000c00 */
[----:B-1----:R-:W-:-:S08]  /*1b80*/  DFMA R4, R18, UR12, R4 ;  /* 0x0000000c12047c2b */ /* 0x002fd00008000004 */
[----:B------:R-:W-:Y:S01]  /*1b90*/  DFMA R4, R28, UR14, R4 ;  /* 0x0000000e1c047c2b */ /* 0x000fe20008000004 */
[----:B------:R-:W1:Y:S07]  /*1ba0*/  LDCU.128 UR12, c[0x3][0xb0] ;  /* 0x00c01600ff0c77ac */ /* 0x000e6e0008000c00 */
[----:B0-----:R-:W-:-:S08]  /*1bb0*/  DFMA R4, R8, UR4, R4 ;  /* 0x0000000408047c2b */ /* 0x001fd00008000004 */
[----:B------:R-:W-:Y:S02]  /*1bc0*/  DFMA R4, R10, UR6, R4 ;  /* 0x000000060a047c2b */ /* 0x000fe40008000004 */
[----:B-1----:R-:W-:-:S06]  /*1bd0*/  DMUL R6, R2, UR14 ;  /* 0x0000000e02067c28 */ /* 0x002fcc0008000000 */
[----:B------:R-:W-:-:S08]  /*1be0*/  DADD R4, R4, -UR12 ;  /* 0x8000000c04047e29 */ /* 0x000fd00008000000 */
        /* <DEDUP_REMOVED lines=162> */
[----:B------:R-:W0:Y:S01]  /*2610*/  S2R R3, SR_LANEID ;  /* 0x0000000000037919 */ /* 0x000e220000000000 */
[----:B------:R-:W-:Y:S01]  /*2620*/  VOTEU.ANY UR5, UPT, PT ;  /* 0x0000000000057886 */ /* 0x000fe200038e0100 */
[----:B------:R-:W1:Y:S01]  /*2630*/  LDC.64 R6, c[0x0][0x3c8] ;  /* 0x0000f200ff067b82 */ /* 0x000e620000000a00 */
[----:B------:R-:W0:Y:S01]  /*2640*/  FLO.U32 R0, UR5 ;  /* 0x0000000500007d00 */ /* 0x000e2200080e0000 */
[----:B------:R-:W-:Y:S01]  /*2650*/  UPOPC UR6, UR5 ;  /* 0x00000005000672bf */ /* 0x000fe20008000000 */
[----:B------:R-:W-:-:S03]  /*2660*/  UMOV UR4, URZ ;  /* 0x000000ff00047c82 */ /* 0x000fc60008000000 */
[----:B------:R-:W-:-:S04]  /*2670*/  UIMAD.WIDE.U32 UR6, UR6, 0x1, URZ ;  /* 0x00000001060678a5 */ /* 0x000fc8000f8e00ff */
[----:B------:R-:W-:Y:S02]  /*2680*/  UIADD3 UR4, UPT, UPT, UR7, UR4, URZ ;  /* 0x0000000407047290 */ /* 0x000fe4000fffe0ff */
[----:B------:R-:W-:-:S04]  /*2690*/  IMAD.U32 R2, RZ, RZ, UR6 ;  /* 0x00000006ff027e24 */ /* 0x000fc8000f8e00ff */
[----:B------:R-:W-:Y:S01]  /*26a0*/  MOV R5, UR4 ;  /* 0x0000000400057c02 */ /* 0x000fe20008000f00 */
[----:B------:R-:W-:Y:S01]  /*26b0*/  IMAD.MOV.U32 R4, RZ, RZ, R2 ;  /* 0x000000ffff047224 */ /* 0x000fe200078e0002 */
[----:B0-----:R-:W-:Y:S02]  /*26c0*/  ISETP.EQ.U32.AND P0, PT, R0, R3, PT ;  /* 0x000000030000720c */ /* 0x001fe40003f02070 */
[----:B------:R-:W-:-:S11]  /*26d0*/  MOV R3, UR7 ;  /* 0x0000000700037c02 */ /* 0x000fd60008000f00 */
[----:B-1----:R0:W2:Y:S01]  /*26e0*/  @P0 ATOMG.E.ADD.64.STRONG.GPU PT, R4, desc[UR8][R6.64], R4 ;  /* 0x80000004060409a8 */ /* 0x0020a200081ef508 */
[----:B------:R-:W-:Y:S01]  /*26f0*/  UMOV UR4, URZ ;  /* 0x000000ff00047c82 */ /* 0x000fe20008000000 */
[----:B0-----:R-:W0:Y:S02]  /*2700*/  S2R R6, SR_LTMASK ;  /* 0x0000000000067919 */ /* 0x001e240000003900 */
[----:B--2---:R-:W-:Y:S04]  /*2710*/  SHFL.IDX PT, R2, R4, R0, 0x1f ;  /* 0x00001f0004027589 */ /* 0x004fe800000e0000 */
[----:B------:R0:W1:Y:S02]  /*2720*/  SHFL.IDX PT, R3, R5, R0, 0x1f ;  /* 0x00001f0005037589 */ /* 0x00006400000e0000 */
[----:B0-----:R-:W-:-:S04]  /*2730*/  LOP3.LUT R0, R6, UR5, RZ, 0xc0, !PT ;  /* 0x0000000506007c12 */ /* 0x001fc8000f8ec0ff */
[----:B------:R-:W1:Y:S02]  /*2740*/  POPC R7, R0 ;  /* 0x0000000000077309 */ /* 0x000e640000000000 */
[----:B-1----:R-:W-:Y:S02]  /*2750*/  IMAD.WIDE.U32 R2, R7, 0x1, R2 ;  /* 0x0000000107027825 */ /* 0x002fe400078e0002 */
[----:B------:R-:W0:Y:S03]  /*2760*/  LDC.64 R6, c[0x0][0x3b8] ;  /* 0x0000ee00ff067b82 */ /* 0x000e260000000a00 */
[----:B------:R-:W-:Y:S01]  /*2770*/  IADD3 R3, PT, PT, R3, UR4, RZ ;  /* 0x0000000403037c10 */ /* 0x000fe2000fffe0ff */
[----:B------:R-:W1:Y:S04]  /*2780*/  LDCU.64 UR4, c[0x0][0x3c0] ;  /* 0x00007800ff0477ac */ /* 0x000e680008000a00 */
[----:B------:R-:W-:-:S02]  /*2790*/  IMAD R5, R3, 0x50, RZ ;  /* 0x0000005003057824 */ /* 0x000fc400078e02ff */
[----:B0-----:R-:W-:-:S04]  /*27a0*/  IMAD.WIDE.U32 R6, R2, 0x50, R6 ;  /* 0x0000005002067825 */ /* 0x001fc800078e0006 */
[----:B------:R-:W-:Y:S01]  /*27b0*/  IMAD.IADD R5, R7, 0x1, R5 ;  /* 0x0000000107057824 */ /* 0x000fe200078e0205 */
[----:B------:R-:W-:Y:S02]  /*27c0*/  MOV R4, R6 ;  /* 0x0000000600047202 */ /* 0x000fe40000000f00 */
[----:B-1----:R-:W-:-:S03]  /*27d0*/  LEA R6, P0, R2, UR4, 0x3 ;  /* 0x0000000402067c11 */ /* 0x002fc6000f8018ff */
[----:B------:R-:W-:Y:S01]  /*27e0*/  STG.E.64 desc[UR8][R4.64], R20 ;  /* 0x0000001404007986 */ /* 0x000fe2000c101b08 */
[----:B------:R-:W-:-:S03]  /*27f0*/  LEA.HI.X R7, R2, UR5, R3, 0x3, P0 ;  /* 0x0000000502077c11 */ /* 0x000fc600080f1c03 */
[----:B------:R-:W-:Y:S04]  /*2800*/  STG.E.64 desc[UR8][R4.64+0x8], R22 ;  /* 0x0000081604007986 */ /* 0x000fe8000c101b08 */
        /* <DEDUP_REMOVED lines=8> */
[----:B------:R-:W-:Y:S01]  /*2890*/  STG.E.64 desc[UR8][R6.64], R16 ;  /* 0x0000001006007986 */ /* 0x000fe2000c101b08 */
[----:B------:R-:W-:Y:S05]  /*28a0*/  EXIT ;  /* 0x000000000000794d */ /* 0x000fea0003800000 */
        .weak           $__internal_0_$__cuda_sm20_div_u64
        .type           $__internal_0_$__cuda_sm20_div_u64,@function
        .size           $__internal_0_$__cuda_sm20_div_u64,(.L_x_28 - $__internal_0_$__cuda_sm20_div_u64)
$__internal_0_$__cuda_sm20_div_u64:
[----:B------:R-:W-:-:S06]  /*28b0*/  IMAD.U32 R9, RZ, RZ, UR4 ;  /* 0x00000004ff097e24 */ /* 0x000fcc000f8e00ff */
[----:B------:R-:W0:Y:S08]  /*28c0*/  I2F.U64.RP R9, R8 ;  /* 0x0000000800097312 */ /* 0x000e300000309000 */
[----:B0-----:R-:W0:Y:S02]  /*28d0*/  MUFU.RCP R15, R9 ;  /* 0x00000009000f7308 */ /* 0x001e240000001000 */
[----:B0-----:R-:W-:-:S06]  /*28e0*/  IADD3 R15, PT, PT, R15, 0x1ffffffe, RZ ;  /* 0x1ffffffe0f0f7810 */ /* 0x001fcc0007ffe0ff */
[----:B------:R-:W0:Y:S02]  /*28f0*/  F2I.U64.TRUNC R22, R15 ;  /* 0x0000000f00167311 */ /* 0x000e24000020d800 */
[----:B0-----:R-:W-:-:S04]  /*2900*/  IMAD.WIDE.U32 R24, R22, R8, RZ ;  /* 0x0000000816187225 */ /* 0x001fc800078e00ff */
[C---:B------:R-:W-:Y:S01]  /*2910*/  IMAD R11, R22.reuse, UR4, R25 ;  /* 0x00000004160b7c24 */ /* 0x040fe2000f8e0219 */
[----:B------:R-:W-:Y:S02]  /*2920*/  IADD3 R20, P0, PT, RZ, -R24, RZ ;  /* 0x80000018ff147210 */ /* 0x000fe40007f1e0ff */
[----:B------:R-:W-:Y:S01]  /*2930*/  MOV R25, R22 ;  /* 0x0000001600197202 */ /* 0x000fe20000000f00 */
[----:B------:R-:W-:Y:S02]  /*2940*/  IMAD R11, R23, R8, R11 ;  /* 0x00000008170b7224 */ /* 0x000fe400078e020b */
[----:B------:R-:W-:-:S04]  /*2950*/  IMAD.HI.U32 R24, R22, R20, RZ ;  /* 0x0000001416187227 */ /* 0x000fc800078e00ff */
[----:B------:R-:W-:-:S04]  /*2960*/  IMAD.X R11, RZ, RZ, ~R11, P0 ;  /* 0x000000ffff0b7224 */ /* 0x000fc800000e0e0b */
[----:B------:R-:W-:-:S04]  /*2970*/  IMAD.WIDE.U32 R24, P0, R22, R11, R24 ;  /* 0x0000000b16187225 */ /* 0x000fc80007800018 */
[C---:B------:R-:W-:Y:S02]  /*2980*/  IMAD R9, R23.reuse, R11, RZ ;  /* 0x0000000b17097224 */ /* 0x040fe400078e02ff */
[----:B------:R-:W-:-:S04]  /*2990*/  IMAD.HI.U32 R20, P1, R23, R20, R24 ;  /* 0x0000001417147227 */ /* 0x000fc80007820018 */
[----:B------:R-:W-:Y:S01]  /*29a0*/  IMAD.HI.U32 R11, R23, R11, RZ ;  /* 0x0000000b170b7227 */ /* 0x000fe200078e00ff */
[----:B------:R-:W-:-:S03]  /*29b0*/  IADD3 R25, P2, PT, R9, R20, RZ ;  /* 0x0000001409197210 */ /* 0x000fc60007f5e0ff */
[----:B------:R-:W-:Y:S02]  /*29c0*/  IMAD.X R9, R11, 0x1, R23, P0 ;  /* 0x000000010b097824 */ /* 0x000fe400000e0617 */
[----:B------:R-:W-:-:S03]  /*29d0*/  IMAD.WIDE.U32 R26, R25, R8, RZ ;  /* 0x00000008191a7225 */ /* 0x000fc600078e00ff */
[----:B------:R-:W-:Y:S01]  /*29e0*/  IADD3.X R9, PT, PT, RZ, RZ, R9, P2, P1 ;  /* 0x000000ffff097210 */ /* 0x000fe200017e2409 */
[----:B------:R-:W-:Y:S01]  /*29f0*/  IMAD R22, R25, UR4, R27 ;  /* 0x0000000419167c24 */ /* 0x000fe2000f8e021b */
[----:B------:R-:W-:-:S03]  /*2a00*/  IADD3 R20, P0, PT, RZ, -R26, RZ ;  /* 0x8000001aff147210 */ /* 0x000fc60007f1e0ff */
[----:B------:R-:W-:Y:S02]  /*2a10*/  IMAD R22, R9, R8, R22 ;  /* 0x0000000809167224 */ /* 0x000fe400078e0216 */
[----:B------:R-:W-:-:S03]  /*2a20*/  IMAD.HI.U32 R24, R25, R20, RZ ;  /* 0x0000001419187227 */ /* 0x000fc600078e00ff */
[----:B------:R-:W-:-:S05]  /*2a30*/  IADD3.X R22, PT, PT, RZ, ~R22, RZ, P0, !PT ;  /* 0x80000016ff167210 */ /* 0x000fca00007fe4ff */
[----:B------:R-:W-:-:S04]  /*2a40*/  IMAD.WIDE.U32 R24, P0, R25, R22, R24 ;  /* 0x0000001619187225 */ /* 0x000fc80007800018 */
[C---:B------:R-:W-:Y:S02]  /*2a50*/  IMAD R11, R9.reuse, R22, RZ ;  /* 0x00000016090b7224 */ /* 0x040fe400078e02ff */
[----:B------:R-:W-:-:S04]  /*2a60*/  IMAD.HI.U32 R20, P1, R9, R20, R24 ;  /* 0x0000001409147227 */ /* 0x000fc80007820018 */
[----:B------:R-:W-:Y:S02]  /*2a70*/  HFMA2 R25, -RZ, RZ, 0, 0 ;  /* 0x00000000ff197431 */ /* 0x000fe400000001ff */
[----:B------:R-:W-:Y:S01]  /*2a80*/  IMAD.HI.U32 R22, R9, R22, RZ ;  /* 0x0000001609167227 */ /* 0x000fe200078e00ff */
[----:B------:R-:W-:-:S03]  /*2a90*/  IADD3 R11, P2, PT, R11, R20, RZ ;  /* 0x000000140b0b7210 */ /* 0x000fc60007f5e0ff */
[----:B------:R-:W-:Y:S02]  /*2aa0*/  IMAD.X R22, R22, 0x1, R9, P0 ;  /* 0x0000000116167824 */ /* 0x000fe400000e0609 */
[----:B------:R-:W-:-:S03]  /*2ab0*/  IMAD.HI.U32 R24, R11, R14, RZ ;  /* 0x0000000e0b187227 */ /* 0x000fc600078e00ff */
[----:B------:R-:W-:Y:S01]  /*2ac0*/  IADD3.X R22, PT, PT, RZ, RZ, R22, P2, P1 ;  /* 0x000000ffff167210 */ /* 0x000fe200017e2416 */
[----:B------:R-:W-:-:S04]  /*2ad0*/  IMAD.WIDE.U32 R24, R11, R21, R24 ;  /* 0x000000150b187225 */ /* 0x000fc800078e0018 */
[C---:B------:R-:W-:Y:S02]  /*2ae0*/  IMAD R9, R22.reuse, R21, RZ ;  /* 0x0000001516097224 */ /* 0x040fe400078e02ff */
[----:B------:R-:W-:-:S04]  /*2af0*/  IMAD.HI.U32 R20, P0, R22, R14, R24 ;  /* 0x0000000e16147227 */ /* 0x000fc80007800018 */
[----:B------:R-:W-:Y:S01]  /*2b00*/  IMAD.HI.U32 R11, R22, R21, RZ ;  /* 0x00000015160b7227 */ /* 0x000fe200078e00ff */
[----:B------:R-:W-:-:S03]  /*2b10*/  IADD3 R9, P1, PT, R9, R20, RZ ;  /* 0x0000001409097210 */ /* 0x000fc60007f3e0ff */
[----:B------:R-:W-:Y:S02]  /*2b20*/  IMAD.X R11, RZ, RZ, R11, P0 ;  /* 0x000000ffff0b7224 */ /* 0x000fe400000e060b */
[----:B------:R-:W-:-:S03]  /*2b30*/  IMAD.WIDE.U32 R22, R9, R8, RZ ;  /* 0x0000000809167225 */ /* 0x000fc600078e00ff */
[----:B------:R-:W-:Y:S01]  /*2b40*/  IADD3.X R11, PT, PT, RZ, R11, RZ, P1, !PT ;  /* 0x0000000bff0b7210 */ /* 0x000fe20000ffe4ff */
[----:B------:R-:W-:Y:S01]  /*2b50*/  IMAD R20, R9, UR4, R23 ;  /* 0x0000000409147c24 */ /* 0x000fe2000f8e0217 */
[----:B------:R-:W-:-:S03]  /*2b60*/  IADD3 R15, P1, PT, -R22, R14, RZ ;  /* 0x0000000e160f7210 */ /* 0x000fc60007f3e1ff */
[-C--:B------:R-:W-:Y:S01]  /*2b70*/  IMAD R14, R11, R8.reuse, R20 ;  /* 0x000000080b0e7224 */ /* 0x080fe200078e0214 */
[----:B------:R-:W-:Y:S02]  /*2b80*/  ISETP.GE.U32.AND P0, PT, R15, R8, PT ;  /* 0x000000080f00720c */ /* 0x000fe40003f06070 */
[----:B------:R-:W-:Y:S01]  /*2b90*/  IADD3 R20, P2, PT, -R8, R15, RZ ;  /* 0x0000000f08147210 */ /* 0x000fe20007f5e1ff */
[----:B------:R-:W-:Y:S01]  /*2ba0*/  IMAD.X R14, R21, 0x1, ~R14, P1 ;  /* 0x00000001150e7824 */ /* 0x000fe200008e0e0e */
[----:B------:R-:W-:-:S04]  /*2bb0*/  IADD3 R22, P1, PT, R9, 0x1, RZ ;  /* 0x0000000109167810 */ /* 0x000fc80007f3e0ff */
[----:B------:R-:W-:Y:S02]  /*2bc0*/  ISETP.GE.U32.AND.EX P0, PT, R14, UR4, PT, P0 ;  /* 0x000000040e007c0c */ /* 0x000fe4000bf06100 */
[----:B------:R-:W-:Y:S02]  /*2bd0*/  IADD3.X R24, PT, PT, RZ, R11, RZ, P1, !PT ;  /* 0x0000000bff187210 */ /* 0x000fe40000ffe4ff */
[----:B------:R-:W-:Y:S02]  /*2be0*/  SEL R22, R22, R9, P0 ;  /* 0x0000000916167207 */ /* 0x000fe40000000000 */
[----:B------:R-:W-:Y:S02]  /*2bf0*/  IADD3.X R21, PT, PT, R14, ~UR4, RZ, P2, !PT ;  /* 0x800000040e157c10 */ /* 0x000fe400097fe4ff */
[----:B------:R-:W-:Y:S02]  /*2c00*/  SEL R15, R20, R15, P0 ;  /* 0x0000000f140f7207 */ /* 0x000fe40000000000 */
[----:B------:R-:W-:-:S02]  /*2c10*/  SEL R24, R24, R11, P0 ;  /* 0x0000000b18187207 */ /* 0x000fc40000000000 */
[----:B------:R-:W-:Y:S02]  /*2c20*/  IADD3 R9, P2, PT, R22, 0x1, RZ ;  /* 0x0000000116097810 */ /* 0x000fe40007f5e0ff */
[----:B------:R-:W-:Y:S02]  /*2c30*/  SEL R21, R21, R14, P0 ;  /* 0x0000000e15157207 */ /* 0x000fe40000000000 */
[----:B------:R-:W-:Y:S01]  /*2c40*/  ISETP.GE.U32.AND P0, PT, R15, R8, PT ;  /* 0x000000080f00720c */ /* 0x000fe20003f06070 */
[----:B------:R-:W-:Y:S01]  /*2c50*/  IMAD.X R11, RZ, RZ, R24, P2 ;  /* 0x000000ffff0b7224 */ /* 0x000fe200010e0618 */
[----:B------:R-:W-:Y:S02]  /*2c60*/  ISETP.NE.U32.AND P1, PT, R8, RZ, PT ;  /* 0x000000ff0800720c */ /* 0x000fe40003f25070 */
[----:B------:R-:W-:Y:S02]  /*2c70*/  ISETP.GE.U32.AND.EX P0, PT, R21, UR4, PT, P0 ;  /* 0x0000000415007c0c */ /* 0x000fe4000bf06100 */
[----:B------:R-:W-:-:S02]  /*2c80*/  ISETP.NE.AND.EX P1, PT, RZ, UR4, PT, P1 ;  /* 0x00000004ff007c0c */ /* 0x000fc4000bf25310 */
[----:B------:R-:W-:Y:S02]  /*2c90*/  SEL R11, R11, R24, P0 ;  /* 0x000000180b0b7207 */ /* 0x000fe40000000000 */
[----:B------:R-:W-:Y:S02]  /*2ca0*/  SEL R9, R9, R22, P0 ;  /* 0x0000001609097207 */ /* 0x000fe40000000000 */
[----:B------:R-:W-:Y:S02]  /*2cb0*/  SEL R8, R11, 0xffffffff, P1 ;  /* 0xffffffff0b087807 */ /* 0x000fe40000800000 */
[----:B------:R-:W-:Y:S02]  /*2cc0*/  MOV R11, 0x0 ;  /* 0x00000000000b7802 */ /* 0x000fe40000000f00 */
[----:B------:R-:W-:Y:S02]  /*2cd0*/  SEL R9, R9, 0xffffffff, P1 ;  /* 0xffffffff09097807 */ /* 0x000fe40000800000 */
[----:B------:R-:W-:Y:S05]  /*2ce0*/  RET.REL.NODEC R10 `(_Z15grid_kernel_optPKddjjjjjjjjjjPdPmPymm) ;  /* 0xffffffd00ac47950 */ /* 0x000fea0003c3ffff */
.L_x_27:
[----:B------:R-:W-:-:S00]  /*2cf0*/  BRA `(.L_x_27) ;  /* 0xfffffffc00fc7947 */ /* 0x000fc0000383ffff */
[----:B------:R-:W-:-:S00]  /*2d00*/  NOP ;  /* 0x0000000000007918 */ /* 0x000fc00000000000 */
[----:B------:R-:W-:-:S00]  /*2d10*/  NOP ;  /* 0x0000000000007918 */ /* 0x000fc00000000000 */
[----:B------:R-:W-:-:S00]  /*2d20*/  NOP ;  /* 0x0000000000007918 */ /* 0x000fc00000000000 */
[----:B------:R-:W-:-:S00]  /*2d30*/  NOP ;  /* 0x0000000000007918 */ /* 0x000fc00000000000 */
[----:B------:R-:W-:-:S00]  /*2d40*/  NOP ;  /* 0x0000000000007918 */ /* 0x000fc00000000000 */
[----:B------:R-:W-:-:S00]  /*2d50*/  NOP ;  /* 0x0000000000007918 */ /* 0x000fc00000000000 */
[----:B------:R-:W-:-:S00]  /*2d60*/  NOP ;  /* 0x0000000000007918 */ /* 0x000fc00000000000 */
[----:B------:R-:W-:-:S00]  /*2d70*/  NOP ;  /* 0x0000000000007918 */ /* 0x000fc00000000000 */
.L_x_28:


//--------------------- .nv.shared._Z15grid_kernel_optPKddjjjjjjjjjjPdPmPymm --------------------------
	.section	.nv.shared._Z15grid_kernel_optPKddjjjjjjjjjjPdPmPymm,"aw",@nobits
	.sectionflags	@""
	.align	8
.nv.shared._Z15grid_kernel_optPKddjjjjjjjjjjPdPmPymm:
	.zero		1264


//--------------------- .nv.shared.reserved.0     --------------------------
	.section	.nv.shared.reserved.0,"aw",@nobits
	.weak		__nv_reservedSMEM_offset_0_alias
	.size		__nv_reservedSMEM_offset_0_alias, 0, 64
	.other		__nv_reservedSMEM_offset_0_alias,@"STO_CUDA_RESERVED_SHARED STV_DEFAULT"
__nv_reservedSMEM_offset_0_alias:
	.zero		0
	.zero		64


//--------------------- .nv.constant0._Z15grid_kernel_optPKddjjjjjjjjjjPdPmPymm --------------------------
	.section	.nv.constant0._Z15grid_kernel_optPKddjjjjjjjjjjPdPmPymm,"a",@progbits
	.sectionflags	@""
	.align	4
.nv.constant0._Z15grid_kernel_optPKddjjjjjjjjjjPdPmPymm:
	.zero		992


//--------------------- SYMBOLS --------------------------

	.type		.nv.reservedSmem.offset0,@object
	.size		.nv.reservedSmem.offset0,0x4
	.type		.nv.reservedSmem.cap,@object
	.size		.nv.reservedSmem.cap,0x4
